def attn_fwd(
    Q,
    K,
    V,
    Out,
    Lse,
    sm_scale,
    stride_qz,
    stride_qh,
    stride_qm,
    stride_qk,
    stride_kz,
    stride_kh,
    stride_kn,
    stride_kk,
    stride_vz,
    stride_vh,
    stride_vn,
    stride_vk,
    stride_oz,
    stride_oh,
    stride_om,
    stride_ok,
    seqlen_q,
    seqlen_k,
    BLOCK_M: tl.constexpr,
    BLOCK_N: tl.constexpr,
    HEAD_DIM: tl.constexpr,
    CAUSAL: tl.constexpr,
):
    start_m = tl.program_id(0)
    off_hz = tl.program_id(1)
    q_off = off_hz * stride_qh
    k_off = off_hz * stride_kh
    v_off = off_hz * stride_vh
    offs_m = start_m * BLOCK_M + tl.arange(0, BLOCK_M)
    offs_d = tl.arange(0, HEAD_DIM)
    offs_n = tl.arange(0, BLOCK_N)
    q_ptrs = Q + q_off + offs_m[:, None] * stride_qm + offs_d[None, :] * stride_qk
    k_ptrs = K + k_off + offs_d[:, None] * stride_kk + offs_n[None, :] * stride_kn
    v_ptrs = V + v_off + offs_n[:, None] * stride_vn + offs_d[None, :] * stride_vk
    m_i = tl.full([BLOCK_M], float("-inf"), dtype=tl.float32)
    l_i = tl.zeros([BLOCK_M], dtype=tl.float32) + 1.0
    acc = tl.zeros([BLOCK_M, HEAD_DIM], dtype=tl.float32)
    q = tl.load(q_ptrs)
    acc, l_i, m_i = _attn_fwd_inner(
        acc,
        l_i,
        m_i,
        q,
        k_ptrs,
        v_ptrs,
        sm_scale,
        stride_kn,
        stride_vn,
        start_m,
        seqlen_k,
        BLOCK_M,
        BLOCK_N,
        HEAD_DIM,
        CAUSAL,
    )
    acc = acc / l_i[:, None]
    lse = m_i + tl.math.log2(l_i) / 1.4426950408889634
    o_ptrs = (
        Out
        + off_hz * stride_oh
        + offs_m[:, None] * stride_om
        + offs_d[None, :] * stride_ok
    )
    tl.store(o_ptrs, acc.to(Out.dtype.element_ty))
    tl.store(Lse + off_hz * seqlen_q + offs_m, lse)

# config = {"BLOCK_M": 128, "BLOCK_N": 16, "HEAD_DIM": 256, "arch": "sm_90", "causal": false, "dtype": "bf16", "num_stages": 2, "num_warps": 8}
# arch = sm_90


// ===== COMPILED SASS (sm_90a) =====

	.target	sm_90a

	.elftype	@"ET_EXEC"


//--------------------- .note.nv.tkinfo           --------------------------
	.section	.note.nv.tkinfo,"",@"SHT_NOTE"
	.sectionflags	@"SHF_NOTE_NV_TKINFO"
	.tkinfo
        /*0018*/ 	.word	0x00000002
        /*0030*/ 	.string	""
        /*0030*/ 	.string	"ptxas"
        /*0030*/ 	.string	"Cuda compilation tools, release 13.0, V13.0.88"
        /*0030*/ 	.string	"Build cuda_13.0.r13.0/compiler.36424714_0"
        /*0030*/ 	.string	"-v  -suppress-debug-info  -lineinfo  -arch sm_90a "



//--------------------- .note.nv.cuinfo           --------------------------
	.section	.note.nv.cuinfo,"",@"SHT_NOTE"
	.sectionflags	@"SHF_NOTE_NV_CUINFO"
        /*0018*/ 	.short	0x0002
        /*001a*/ 	.short	0x005a
        /*001c*/ 	.short	0x0082
	.zero		2


//--------------------- .nv.info                  --------------------------
	.section	.nv.info,"",@"SHT_CUDA_INFO"
	.align	4


	//----- nvinfo : EIATTR_REGCOUNT
	.align		4
        /*0000*/ 	.byte	0x04, 0x2f
        /*0002*/ 	.short	(.L_2 - .L_1)
	.align		4
.L_1:
        /*0004*/ 	.word	index@(attn_fwd)
        /*0008*/ 	.word	0x000000ff


	//----- nvinfo : EIATTR_FRAME_SIZE
	.align		4
.L_2:
        /*000c*/ 	.byte	0x04, 0x11
        /*000e*/ 	.short	(.L_4 - .L_3)
	.align		4
.L_3:
        /*0010*/ 	.word	index@(attn_fwd)
        /*0014*/ 	.word	0x00000000


	//----- nvinfo : EIATTR_MIN_STACK_SIZE
	.align		4
.L_4:
        /*0018*/ 	.byte	0x04, 0x12
        /*001a*/ 	.short	(.L_6 - .L_5)
	.align		4
.L_5:
        /*001c*/ 	.word	index@(attn_fwd)
        /*0020*/ 	.word	0x00000000
.L_6:


//--------------------- .nv.compat                --------------------------
	.section	.nv.compat,"",@"SHT_CUDA_COMPAT_INFO"
	.align	4
        /*0000*/ 	.byte	0x02, 0x09, 0x01, 0x00, 0x02, 0x02, 0x04, 0x00, 0x02, 0x05, 0x05, 0x00, 0x03, 0x07, 0x01, 0x01
        /*0010*/ 	.byte	0x02, 0x03, 0x00, 0x00, 0x02, 0x06, 0x01, 0x00, 0x04, 0x0b, 0x08, 0x00, 0x00, 0x00, 0x00, 0x00
        /*0020*/ 	.byte	0x00, 0x00, 0x00, 0x00


//--------------------- .nv.info.attn_fwd         --------------------------
	.section	.nv.info.attn_fwd,"",@"SHT_CUDA_INFO"
	.sectionflags	@""
	.align	4


	//----- nvinfo : EIATTR_CUDA_API_VERSION
	.align		4
        /*0000*/ 	.byte	0x04, 0x37
        /*0002*/ 	.short	(.L_8 - .L_7)
.L_7:
        /*0004*/ 	.word	0x00000082


	//----- nvinfo : EIATTR_KPARAM_INFO
	.align		4
.L_8:
        /*0008*/ 	.byte	0x04, 0x17
        /*000a*/ 	.short	(.L_10 - .L_9)
.L_9:
        /*000c*/ 	.word	0x00000000
        /*0010*/ 	.short	0x0019
        /*0012*/ 	.short	0x0080
        /*0014*/ 	.byte	0x00, 0xf4, 0x21, 0x00


	//----- nvinfo : EIATTR_KPARAM_INFO
	.align		4
.L_10:
        /*0018*/ 	.byte	0x04, 0x17
        /*001a*/ 	.short	(.L_12 - .L_11)
.L_11:
        /*001c*/ 	.word	0x00000000
        /*0020*/ 	.short	0x0018
        /*0022*/ 	.short	0x0078
        /*0024*/ 	.byte	0x00, 0xf4, 0x21, 0x00


	//----- nvinfo : EIATTR_KPARAM_INFO
	.align		4
.L_12:
        /*0028*/ 	.byte	0x04, 0x17
        /*002a*/ 	.short	(.L_14 - .L_13)
.L_13:
        /*002c*/ 	.word	0x00000000
        /*0030*/ 	.short	0x0017
        /*0032*/ 	.short	0x0070
        /*0034*/ 	.byte	0x00, 0xf0, 0x11, 0x00


	//----- nvinfo : EIATTR_KPARAM_INFO
	.align		4
.L_14:
        /*0038*/ 	.byte	0x04, 0x17
        /*003a*/ 	.short	(.L_16 - .L_15)
.L_15:
        /*003c*/ 	.word	0x00000000
        /*0040*/ 	.short	0x0016
        /*0042*/ 	.short	0x006c
        /*0044*/ 	.byte	0x00, 0xf0, 0x11, 0x00


	//----- nvinfo : EIATTR_KPARAM_INFO
	.align		4
.L_16:
        /*0048*/ 	.byte	0x04, 0x17
        /*004a*/ 	.short	(.L_18 - .L_17)
.L_17:
        /*004c*/ 	.word	0x00000000
        /*0050*/ 	.short	0x0015
        /*0052*/ 	.short	0x0068
        /*0054*/ 	.byte	0x00, 0xf0, 0x11, 0x00


	//----- nvinfo : EIATTR_KPARAM_INFO
	.align		4
.L_18:
        /*0058*/ 	.byte	0x04, 0x17
        /*005a*/ 	.short	(.L_20 - .L_19)
.L_19:
        /*005c*/ 	.word	0x00000000
        /*0060*/ 	.short	0x0014
        /*0062*/ 	.short	0x0064
        /*0064*/ 	.byte	0x00, 0xf0, 0x11, 0x00


	//----- nvinfo : EIATTR_KPARAM_INFO
	.align		4
.L_20:
        /*0068*/ 	.byte	0x04, 0x17
        /*006a*/ 	.short	(.L_22 - .L_21)
.L_21:
        /*006c*/ 	.word	0x00000000
        /*0070*/ 	.short	0x0013
        /*0072*/ 	.short	0x0060
        /*0074*/ 	.byte	0x00, 0xf0, 0x11, 0x00


	//----- nvinfo : EIATTR_KPARAM_INFO
	.align		4
.L_22:
        /*0078*/ 	.byte	0x04, 0x17
        /*007a*/ 	.short	(.L_24 - .L_23)
.L_23:
        /*007c*/ 	.word	0x00000000
        /*0080*/ 	.short	0x0012
        /*0082*/ 	.short	0x005c
        /*0084*/ 	.byte	0x00, 0xf0, 0x11, 0x00


	//----- nvinfo : EIATTR_KPARAM_INFO
	.align		4
.L_24:
        /*0088*/ 	.byte	0x04, 0x17
        /*008a*/ 	.short	(.L_26 - .L_25)
.L_25:
        /*008c*/ 	.word	0x00000000
        /*0090*/ 	.short	0x0011
        /*0092*/ 	.short	0x0058
        /*0094*/ 	.byte	0x00, 0xf0, 0x11, 0x00


	//----- nvinfo : EIATTR_KPARAM_INFO
	.align		4
.L_26:
        /*0098*/ 	.byte	0x04, 0x17
        /*009a*/ 	.short	(.L_28 - .L_27)
.L_27:
        /*009c*/ 	.word	0x00000000
        /*00a0*/ 	.short	0x0010
        /*00a2*/ 	.short	0x0054
        /*00a4*/ 	.byte	0x00, 0xf0, 0x11, 0x00


	//----- nvinfo : EIATTR_KPARAM_INFO
	.align		4
.L_28:
        /*00a8*/ 	.byte	0x04, 0x17
        /*00aa*/ 	.short	(.L_30 - .L_29)
.L_29:
        /*00ac*/ 	.word	0x00000000
        /*00b0*/ 	.short	0x000f
        /*00b2*/ 	.short	0x0050
        /*00b4*/ 	.byte	0x00, 0xf0, 0x11, 0x00


	//----- nvinfo : EIATTR_KPARAM_INFO
	.align		4
.L_30:
        /*00b8*/ 	.byte	0x04, 0x17
        /*00ba*/ 	.short	(.L_32 - .L_31)
.L_31:
        /*00bc*/ 	.word	0x00000000
        /*00c0*/ 	.short	0x000e
        /*00c2*/ 	.short	0x004c
        /*00c4*/ 	.byte	0x00, 0xf0, 0x11, 0x00


	//----- nvinfo : EIATTR_KPARAM_INFO
	.align		4
.L_32:
        /*00c8*/ 	.byte	0x04, 0x17
        /*00ca*/ 	.short	(.L_34 - .L_33)
.L_33:
        /*00cc*/ 	.word	0x00000000
        /*00d0*/ 	.short	0x000d
        /*00d2*/ 	.short	0x0048
        /*00d4*/ 	.byte	0x00, 0xf0, 0x11, 0x00


	//----- nvinfo : EIATTR_KPARAM_INFO
	.align		4
.L_34:
        /*00d8*/ 	.byte	0x04, 0x17
        /*00da*/ 	.short	(.L_36 - .L_35)
.L_35:
        /*00dc*/ 	.word	0x00000000
        /*00e0*/ 	.short	0x000c
        /*00e2*/ 	.short	0x0044
        /*00e4*/ 	.byte	0x00, 0xf0, 0x11, 0x00


	//----- nvinfo : EIATTR_KPARAM_INFO
	.align		4
.L_36:
        /*00e8*/ 	.byte	0x04, 0x17
        /*00ea*/ 	.short	(.L_38 - .L_37)
.L_37:
        /*00ec*/ 	.word	0x00000000
        /*00f0*/ 	.short	0x000b
        /*00f2*/ 	.short	0x0040
        /*00f4*/ 	.byte	0x00, 0xf0, 0x11, 0x00


	//----- nvinfo : EIATTR_KPARAM_INFO
	.align		4
.L_38:
        /*00f8*/ 	.byte	0x04, 0x17
        /*00fa*/ 	.short	(.L_40 - .L_39)
.L_39:
        /*00fc*/ 	.word	0x00000000
        /*0100*/ 	.short	0x000a
        /*0102*/ 	.short	0x003c
        /*0104*/ 	.byte	0x00, 0xf0, 0x11, 0x00


	//----- nvinfo : EIATTR_KPARAM_INFO
	.align		4
.L_40:
        /*0108*/ 	.byte	0x04, 0x17
        /*010a*/ 	.short	(.L_42 - .L_41)
.L_41:
        /*010c*/ 	.word	0x00000000
        /*0110*/ 	.short	0x0009
        /*0112*/ 	.short	0x0038
        /*0114*/ 	.byte	0x00, 0xf0, 0x11, 0x00


	//----- nvinfo : EIATTR_KPARAM_INFO
	.align		4
.L_42:
        /*0118*/ 	.byte	0x04, 0x17
        /*011a*/ 	.short	(.L_44 - .L_43)
.L_43:
        /*011c*/ 	.word	0x00000000
        /*0120*/ 	.short	0x0008
        /*0122*/ 	.short	0x0034
        /*0124*/ 	.byte	0x00, 0xf0, 0x11, 0x00


	//----- nvinfo : EIATTR_KPARAM_INFO
	.align		4
.L_44:
        /*0128*/ 	.byte	0x04, 0x17
        /*012a*/ 	.short	(.L_46 - .L_45)
.L_45:
        /*012c*/ 	.word	0x00000000
        /*0130*/ 	.short	0x0007
        /*0132*/ 	.short	0x0030
        /*0134*/ 	.byte	0x00, 0xf0, 0x11, 0x00


	//----- nvinfo : EIATTR_KPARAM_INFO
	.align		4
.L_46:
        /*0138*/ 	.byte	0x04, 0x17
        /*013a*/ 	.short	(.L_48 - .L_47)
.L_47:
        /*013c*/ 	.word	0x00000000
        /*0140*/ 	.short	0x0006
        /*0142*/ 	.short	0x002c
        /*0144*/ 	.byte	0x00, 0xf0, 0x11, 0x00


	//----- nvinfo : EIATTR_KPARAM_INFO
	.align		4
.L_48:
        /*0148*/ 	.byte	0x04, 0x17
        /*014a*/ 	.short	(.L_50 - .L_49)
.L_49:
        /*014c*/ 	.word	0x00000000
        /*0150*/ 	.short	0x0005
        /*0152*/ 	.short	0x0028
        /*0154*/ 	.byte	0x00, 0xf0, 0x11, 0x00


	//----- nvinfo : EIATTR_KPARAM_INFO
	.align		4
.L_50:
        /*0158*/ 	.byte	0x04, 0x17
        /*015a*/ 	.short	(.L_52 - .L_51)
.L_51:
        /*015c*/ 	.word	0x00000000
        /*0160*/ 	.short	0x0004
        /*0162*/ 	.short	0x0020
        /*0164*/ 	.byte	0x00, 0xf4, 0x21, 0x00


	//----- nvinfo : EIATTR_KPARAM_INFO
	.align		4
.L_52:
        /*0168*/ 	.byte	0x04, 0x17
        /*016a*/ 	.short	(.L_54 - .L_53)
.L_53:
        /*016c*/ 	.word	0x00000000
        /*0170*/ 	.short	0x0003
        /*0172*/ 	.short	0x0018
        /*0174*/ 	.byte	0x00, 0xf4, 0x21, 0x00


	//----- nvinfo : EIATTR_KPARAM_INFO
	.align		4
.L_54:
        /*0178*/ 	.byte	0x04, 0x17
        /*017a*/ 	.short	(.L_56 - .L_55)
.L_55:
        /*017c*/ 	.word	0x00000000
        /*0180*/ 	.short	0x0002
        /*0182*/ 	.short	0x0010
        /*0184*/ 	.byte	0x00, 0xf4, 0x21, 0x00


	//----- nvinfo : EIATTR_KPARAM_INFO
	.align		4
.L_56:
        /*0188*/ 	.byte	0x04, 0x17
        /*018a*/ 	.short	(.L_58 - .L_57)
.L_57:
        /*018c*/ 	.word	0x00000000
        /*0190*/ 	.short	0x0001
        /*0192*/ 	.short	0x0008
        /*0194*/ 	.byte	0x00, 0xf4, 0x21, 0x00


	//----- nvinfo : EIATTR_KPARAM_INFO
	.align		4
.L_58:
        /*0198*/ 	.byte	0x04, 0x17
        /*019a*/ 	.short	(.L_60 - .L_59)
.L_59:
        /*019c*/ 	.word	0x00000000
        /*01a0*/ 	.short	0x0000
        /*01a2*/ 	.short	0x0000
        /*01a4*/ 	.byte	0x00, 0xf4, 0x21, 0x00


	//----- nvinfo : EIATTR_SPARSE_MMA_MASK
	.align		4
.L_60:
        /*01a8*/ 	.byte	0x03, 0x50
        /*01aa*/ 	.short	0x0000


	//----- nvinfo : EIATTR_MAXREG_COUNT
	.align		4
        /*01ac*/ 	.byte	0x03, 0x1b
        /*01ae*/ 	.short	0x00ff


	//----- nvinfo : EIATTR_NUM_BARRIERS
	.align		4
        /*01b0*/ 	.byte	0x02, 0x4c
        /*01b2*/ 	.byte	0x01
	.zero		1


	//----- nvinfo : EIATTR_MERCURY_ISA_VERSION
	.align		4
        /*01b4*/ 	.byte	0x03, 0x5f
        /*01b6*/ 	.short	0x0101


	//----- nvinfo : EIATTR_COOP_GROUP_MASK_REGIDS
	.align		4
        /*01b8*/ 	.byte	0x04, 0x29
        /*01ba*/ 	.short	(.L_62 - .L_61)


	//   ....[0]....
.L_61:
        /*01bc*/ 	.word	0xffffffff


	//   ....[1]....
        /*01c0*/ 	.word	0xffffffff


	//   ....[2]....
        /*01c4*/ 	.word	0xffffffff


	//   ....[3]....
        /*01c8*/ 	.word	0xffffffff


	//   ....[4]....
        /*01cc*/ 	.word	0xffffffff


	//   ....[5]....
        /*01d0*/ 	.word	0xffffffff


	//   ....[6]....
        /*01d4*/ 	.word	0xffffffff


	//   ....[7]....
        /*01d8*/ 	.word	0xffffffff


	//----- nvinfo : EIATTR_COOP_GROUP_INSTR_OFFSETS
	.align		4
.L_62:
        /*01dc*/ 	.byte	0x04, 0x28
        /*01de*/ 	.short	(.L_64 - .L_63)


	//   ....[0]....
.L_63:
        /*01e0*/ 	.word	0x000046a0


	//   ....[1]....
        /*01e4*/ 	.word	0x00004730


	//   ....[2]....
        /*01e8*/ 	.word	0x00004740


	//   ....[3]....
        /*01ec*/ 	.word	0x00004760


	//   ....[4]....
        /*01f0*/ 	.word	0x00005390


	//   ....[5]....
        /*01f4*/ 	.word	0x000053a0


	//   ....[6]....
        /*01f8*/ 	.word	0x000053e0


	//   ....[7]....
        /*01fc*/ 	.word	0x000053f0


	//----- nvinfo : EIATTR_EXIT_INSTR_OFFSETS
	.align		4
.L_64:
        /*0200*/ 	.byte	0x04, 0x1c
        /*0202*/ 	.short	(.L_66 - .L_65)


	//   ....[0]....
.L_65:
        /*0204*/ 	.word	0x0000a7b0


	//   ....[1]....
        /*0208*/ 	.word	0x0000a7e0


	//----- nvinfo : EIATTR_REQNTID
	.align		4
.L_66:
        /*020c*/ 	.byte	0x04, 0x10
        /*020e*/ 	.short	(.L_68 - .L_67)
.L_67:
        /*0210*/ 	.word	0x00000100
        /*0214*/ 	.word	0x00000001
        /*0218*/ 	.word	0x00000001


	//----- nvinfo : EIATTR_CBANK_PARAM_SIZE
	.align		4
.L_68:
        /*021c*/ 	.byte	0x03, 0x19
        /*021e*/ 	.short	0x0088


	//----- nvinfo : EIATTR_PARAM_CBANK
	.align		4
        /*0220*/ 	.byte	0x04, 0x0a
        /*0222*/ 	.short	(.L_70 - .L_69)
	.align		4
.L_69:
        /*0224*/ 	.word	index@(.nv.constant0.attn_fwd)
        /*0228*/ 	.short	0x0210
        /*022a*/ 	.short	0x0088


	//----- nvinfo : EIATTR_SW_WAR
	.align		4
.L_70:
        /*022c*/ 	.byte	0x04, 0x36
        /*022e*/ 	.short	(.L_72 - .L_71)
.L_71:
        /*0230*/ 	.word	0x00000008
.L_72:


//--------------------- .nv.callgraph             --------------------------
	.section	.nv.callgraph,"",@"SHT_CUDA_CALLGRAPH"
	.align	4
	.sectionentsize	8
	.align		4
        /*0000*/ 	.word	0x00000000
	.align		4
        /*0004*/ 	.word	0xffffffff
	.align		4
        /*0008*/ 	.word	0x00000000
	.align		4
        /*000c*/ 	.word	0xfffffffe
	.align		4
        /*0010*/ 	.word	0x00000000
	.align		4
        /*0014*/ 	.word	0xfffffffd
	.align		4
        /*0018*/ 	.word	0x00000000
	.align		4
        /*001c*/ 	.word	0xfffffffc


//--------------------- .nv.constant4             --------------------------
	.section	.nv.constant4,"a",@progbits
	.align	8
	.align		8
.nv.constant4:
        /*0000*/ 	.dword	_$_str


//--------------------- .text.attn_fwd            --------------------------
	.section	.text.attn_fwd,"ax",@progbits
	.align	128
        .global         attn_fwd
        .type           attn_fwd,@function
        .size           attn_fwd,(.L_x_3 - attn_fwd)
        .other          attn_fwd,@"STO_CUDA_ENTRY STV_DEFAULT"
attn_fwd:
.text.attn_fwd:
[----:B------:R-:W-:Y:S01]  /*0000*/  LDC R1, c[0x0][0x28] ;  /* 0x00000a00ff017b82 */ /* 0x000fe20000000800 */
[----:B------:R-:W0:Y:S07]  /*0010*/  S2R R2, SR_TID.X ;  /* 0x0000000000027919 */ /* 0x000e2e0000002100 */
[----:B------:R-:W1:Y:S01]  /*0020*/  S2UR UR6, SR_CTAID.Y ;  /* 0x00000000000679c3 */ /* 0x000e620000002600 */
[----:B------:R-:W-:Y:S01]  /*0030*/  ULDC.64 UR4, c[0x0][0x240] ;  /* 0x0000900000047ab9 */ /* 0x000fe20000000a00 */
[----:B------:R-:W2:Y:S06]  /*0040*/  S2R R3, SR_CTAID.X ;  /* 0x0000000000037919 */ /* 0x000eac0000002500 */
[----:B------:R-:W3:Y:S08]  /*0050*/  LDC R15, c[0x0][0x248] ;  /* 0x00009200ff0f7b82 */ /* 0x000ef00000000800 */
[----:B------:R-:W4:Y:S01]  /*0060*/  LDC.64 R10, c[0x0][0x210] ;  /* 0x00008400ff0a7b82 */ /* 0x000f220000000a00 */
[----:B-1----:R-:W-:-:S04]  /*0070*/  UIMAD UR4, UR6, UR4, URZ ;  /* 0x00000004060472a4 */ /* 0x002fc8000f8e023f */
[----:B------:R-:W-:Y:S01]  /*0080*/  USHF.L.U32 UR6, UR4, 0x1, URZ ;  /* 0x0000000104067899 */ /* 0x000fe2000800063f */
[----:B0-----:R-:W-:Y:S02]  /*0090*/  LOP3.LUT R0, R2, 0x7f, RZ, 0xc0, !PT ;  /* 0x0000007f02007812 */ /* 0x001fe400078ec0ff */
[----:B------:R-:W-:-:S03]  /*00a0*/  SHF.R.U32.HI R6, RZ, 0x7, R2 ;  /* 0x00000007ff067819 */ /* 0x000fc60000011602 */
[----:B--2---:R-:W-:Y:S01]  /*00b0*/  IMAD R0, R3, 0x80, R0 ;  /* 0x0000008003007824 */ /* 0x004fe200078e0200 */
[----:B------:R-:W-:-:S03]  /*00c0*/  SGXT.U32 R6, R6, 0x1 ;  /* 0x000000010606781a */ /* 0x000fc60000000000 */
[----:B------:R-:W-:Y:S01]  /*00d0*/  IMAD R3, R0, UR5, RZ ;  /* 0x0000000500037c24 */ /* 0x000fe2000f8e02ff */
[----:B------:R-:W-:Y:S01]  /*00e0*/  UIMAD.WIDE UR4, UR4, 0x2, URZ ;  /* 0x00000002040478a5 */ /* 0x000fe2000f8e023f */
[----:B---3--:R-:W-:Y:S02]  /*00f0*/  IMAD R8, R6, R15, RZ ;  /* 0x0000000f06087224 */ /* 0x008fe400078e02ff */
[C---:B------:R-:W-:Y:S02]  /*0100*/  IMAD.SHL.U32 R5, R3.reuse, 0x2, RZ ;  /* 0x0000000203057824 */ /* 0x040fe400078e00ff */
[----:B------:R-:W-:-:S03]  /*0110*/  IMAD.HI R4, R3, 0x2, RZ ;  /* 0x0000000203047827 */ /* 0x000fc600078e02ff */
[----:B----4-:R-:W-:Y:S01]  /*0120*/  IADD3 R5, P0, P1, R5, UR6, R10 ;  /* 0x0000000605057c10 */ /* 0x010fe2000f91e00a */
[C---:B------:R-:W-:Y:S01]  /*0130*/  IMAD R14, R15.reuse, 0x2, R8 ;  /* 0x000000020f0e7824 */ /* 0x040fe200078e0208 */
[----:B------:R-:W-:Y:S02]  /*0140*/  ULDC.64 UR6, c[0x0][0x208] ;  /* 0x0000820000067ab9 */ /* 0x000fe40000000a00 */
[----:B------:R-:W-:Y:S01]  /*0150*/  IADD3.X R3, R4, UR5, R11, P0, P1 ;  /* 0x0000000504037c10 */ /* 0x000fe200087e240b */
[C---:B------:R-:W-:Y:S01]  /*0160*/  IMAD R18, R15.reuse, 0x2, R14 ;  /* 0x000000020f127824 */ /* 0x040fe200078e020e */
[-C--:B------:R-:W-:Y:S02]  /*0170*/  LEA R10, P0, R8, R5.reuse, 0x1 ;  /* 0x00000005080a7211 */ /* 0x080fe400078008ff */
[----:B------:R-:W-:Y:S02]  /*0180*/  LEA R12, P1, R14, R5, 0x1 ;  /* 0x000000050e0c7211 */ /* 0x000fe400078208ff */
[-C--:B------:R-:W-:Y:S01]  /*0190*/  LEA.HI.X.SX32 R11, R8, R3.reuse, 0x1, P0 ;  /* 0x00000003080b7211 */ /* 0x080fe200000f0eff */
[----:B------:R-:W-:Y:S01]  /*01a0*/  IMAD R8, R15, 0x2, R18 ;  /* 0x000000020f087824 */ /* 0x000fe200078e0212 */
[----:B------:R-:W-:-:S02]  /*01b0*/  LEA.HI.X.SX32 R13, R14, R3, 0x1, P1 ;  /* 0x000000030e0d7211 */ /* 0x000fc400008f0eff */
[C---:B------:R-:W-:Y:S01]  /*01c0*/  LEA R16, P0, R18.reuse, R5, 0x1 ;  /* 0x0000000512107211 */ /* 0x040fe200078008ff */
[C---:B------:R-:W-:Y:S01]  /*01d0*/  IMAD R14, R15.reuse, 0x2, R8 ;  /* 0x000000020f0e7824 */ /* 0x040fe200078e0208 */
[----:B------:R-:W2:Y:S02]  /*01e0*/  LDG.E.U16 R4, desc[UR6][R10.64] ;  /* 0x000000060a047981 */ /* 0x000ea4000c1e1500 */
[----:B------:R-:W-:Y:S01]  /*01f0*/  LEA.HI.X.SX32 R17, R18, R3, 0x1, P0 ;  /* 0x0000000312117211 */ /* 0x000fe200000f0eff */
[----:B------:R-:W-:Y:S01]  /*0200*/  IMAD R24, R15, 0x2, R14 ;  /* 0x000000020f187824 */ /* 0x000fe200078e020e */
[-C--:B------:R-:W-:Y:S01]  /*0210*/  LEA R18, P0, R8, R5.reuse, 0x1 ;  /* 0x0000000508127211 */ /* 0x080fe200078008ff */
[----:B------:R0:W3:Y:S01]  /*0220*/  LDG.E.U16 R7, desc[UR6][R12.64] ;  /* 0x000000060c077981 */ /* 0x0000e2000c1e1500 */
[----:B------:R-:W-:Y:S02]  /*0230*/  LEA R20, P1, R14, R5, 0x1 ;  /* 0x000000050e147211 */ /* 0x000fe400078208ff */
[----:B------:R-:W-:-:S02]  /*0240*/  LEA.HI.X.SX32 R19, R8, R3, 0x1, P0 ;  /* 0x0000000308137211 */ /* 0x000fc400000f0eff */
[----:B------:R-:W-:Y:S01]  /*0250*/  LEA.HI.X.SX32 R21, R14, R3, 0x1, P1 ;  /* 0x000000030e157211 */ /* 0x000fe200008f0eff */
[C---:B------:R-:W-:Y:S01]  /*0260*/  IMAD R14, R15.reuse, 0x2, R24 ;  /* 0x000000020f0e7824 */ /* 0x040fe200078e0218 */
[C---:B------:R-:W-:Y:S01]  /*0270*/  LEA R22, P0, R24.reuse, R5, 0x1 ;  /* 0x0000000518167211 */ /* 0x040fe200078008ff */
[----:B------:R1:W4:Y:S03]  /*0280*/  LDG.E.U16 R8, desc[UR6][R16.64] ;  /* 0x0000000610087981 */ /* 0x000326000c1e1500 */
[----:B------:R-:W-:Y:S01]  /*0290*/  LEA.HI.X.SX32 R23, R24, R3, 0x1, P0 ;  /* 0x0000000318177211 */ /* 0x000fe200000f0eff */
[C---:B0-----:R-:W-:Y:S01]  /*02a0*/  IMAD R12, R15.reuse, 0x2, R14 ;  /* 0x000000020f0c7824 */ /* 0x041fe200078e020e */
[C---:B------:R-:W-:Y:S01]  /*02b0*/  LEA R24, P0, R14.reuse, R5, 0x1 ;  /* 0x000000050e187211 */ /* 0x040fe200078008ff */
[----:B------:R0:W5:Y:S03]  /*02c0*/  LDG.E.U16 R9, desc[UR6][R18.64] ;  /* 0x0000000612097981 */ /* 0x000166000c1e1500 */
[----:B------:R-:W-:Y:S01]  /*02d0*/  LEA.HI.X.SX32 R25, R14, R3, 0x1, P0 ;  /* 0x000000030e197211 */ /* 0x000fe200000f0eff */
[C---:B------:R-:W-:Y:S01]  /*02e0*/  IMAD R14, R15.reuse, 0x2, R12 ;  /* 0x000000020f0e7824 */ /* 0x040fe200078e020c */
[C---:B------:R-:W-:Y:S01]  /*02f0*/  LEA R26, P0, R12.reuse, R5, 0x1 ;  /* 0x000000050c1a7211 */ /* 0x040fe200078008ff */
[----:B------:R0:W3:Y:S02]  /*0300*/  LDG.E.U16 R10, desc[UR6][R20.64] ;  /* 0x00000006140a7981 */ /* 0x0000e4000c1e1500 */
[C---:B-1----:R-:W-:Y:S01]  /*0310*/  IMAD R16, R15.reuse, 0x2, R14 ;  /* 0x000000020f107824 */ /* 0x042fe200078e020e */
[----:B------:R-:W-:Y:S01]  /*0320*/  LEA.HI.X.SX32 R27, R12, R3, 0x1, P0 ;  /* 0x000000030c1b7211 */ /* 0x000fe200000f0eff */
[----:B------:R1:W4:Y:S01]  /*0330*/  LDG.E.U16 R11, desc[UR6][R22.64] ;  /* 0x00000006160b7981 */ /* 0x000322000c1e1500 */
[-C--:B------:R-:W-:Y:S01]  /*0340*/  LEA R28, P1, R14, R5.reuse, 0x1 ;  /* 0x000000050e1c7211 */ /* 0x080fe200078208ff */
[C---:B0-----:R-:W-:Y:S01]  /*0350*/  IMAD R18, R15.reuse, 0x2, R16 ;  /* 0x000000020f127824 */ /* 0x041fe200078e0210 */
[C---:B------:R-:W-:Y:S01]  /*0360*/  LEA R30, P0, R16.reuse, R5, 0x1 ;  /* 0x00000005101e7211 */ /* 0x040fe200078008ff */
[----:B------:R0:W5:Y:S03]  /*0370*/  LDG.E.U16 R13, desc[UR6][R26.64] ;  /* 0x000000061a0d7981 */ /* 0x000166000c1e1500 */
[----:B------:R-:W-:Y:S01]  /*0380*/  LEA.HI.X.SX32 R31, R16, R3, 0x1, P0 ;  /* 0x00000003101f7211 */ /* 0x000fe200000f0eff */
[----:B------:R-:W-:Y:S01]  /*0390*/  IMAD R32, R15, 0x2, R18 ;  /* 0x000000020f207824 */ /* 0x000fe200078e0212 */
[----:B------:R-:W-:Y:S01]  /*03a0*/  LEA R20, P0, R18, R5, 0x1 ;  /* 0x0000000512147211 */ /* 0x000fe200078008ff */
[----:B------:R0:W5:Y:S01]  /*03b0*/  LDG.E.U16 R12, desc[UR6][R24.64] ;  /* 0x00000006180c7981 */ /* 0x000162000c1e1500 */
[----:B------:R-:W-:-:S02]  /*03c0*/  LEA.HI.X.SX32 R29, R14, R3, 0x1, P1 ;  /* 0x000000030e1d7211 */ /* 0x000fc400008f0eff */
[----:B------:R-:W-:Y:S01]  /*03d0*/  LEA.HI.X.SX32 R21, R18, R3, 0x1, P0 ;  /* 0x0000000312157211 */ /* 0x000fe200000f0eff */
[C---:B------:R-:W-:Y:S01]  /*03e0*/  IMAD R18, R15.reuse, 0x2, R32 ;  /* 0x000000020f127824 */ /* 0x040fe200078e0220 */
[C---:B-1----:R-:W-:Y:S01]  /*03f0*/  LEA R22, P0, R32.reuse, R5, 0x1 ;  /* 0x0000000520167211 */ /* 0x042fe200078008ff */
[----:B------:R1:W4:Y:S02]  /*0400*/  LDG.E.U16 R14, desc[UR6][R28.64] ;  /* 0x000000061c0e7981 */ /* 0x000324000c1e1500 */
[C---:B------:R-:W-:Y:S01]  /*0410*/  IMAD R34, R15.reuse, 0x2, R18 ;  /* 0x000000020f227824 */ /* 0x040fe200078e0212 */
[----:B------:R-:W-:Y:S01]  /*0420*/  LEA.HI.X.SX32 R23, R32, R3, 0x1, P0 ;  /* 0x0000000320177211 */ /* 0x000fe200000f0eff */
[----:B------:R1:W5:Y:S02]  /*0430*/  LDG.E.U16 R16, desc[UR6][R30.64] ;  /* 0x000000061e107981 */ /* 0x000364000c1e1500 */
[C---:B------:R-:W-:Y:S01]  /*0440*/  IMAD R32, R15.reuse, 0x2, R34 ;  /* 0x000000020f207824 */ /* 0x040fe200078e0222 */
[C---:B0-----:R-:W-:Y:S01]  /*0450*/  LEA R26, P0, R34.reuse, R5, 0x1 ;  /* 0x00000005221a7211 */ /* 0x041fe200078008ff */
[----:B------:R-:W5:Y:S03]  /*0460*/  LDG.E.U16 R17, desc[UR6][R20.64] ;  /* 0x0000000614117981 */ /* 0x000f66000c1e1500 */
[----:B------:R-:W-:Y:S01]  /*0470*/  LEA.HI.X.SX32 R27, R34, R3, 0x1, P0 ;  /* 0x00000003221b7211 */ /* 0x000fe200000f0eff */
[----:B------:R-:W-:Y:S01]  /*0480*/  IMAD R34, R15, 0x2, R32 ;  /* 0x000000020f227824 */ /* 0x000fe200078e0220 */
[----:B------:R-:W-:-:S02]  /*0490*/  LEA R24, P1, R18, R5, 0x1 ;  /* 0x0000000512187211 */ /* 0x000fc400078208ff */
[----:B-1----:R-:W-:Y:S01]  /*04a0*/  LEA R28, P0, R32, R5, 0x1 ;  /* 0x00000005201c7211 */ /* 0x002fe200078008ff */
[C---:B------:R-:W-:Y:S01]  /*04b0*/  IMAD R36, R15.reuse, 0x2, R34 ;  /* 0x000000020f247824 */ /* 0x040fe200078e0222 */
[-C--:B------:R-:W-:Y:S01]  /*04c0*/  LEA.HI.X.SX32 R25, R18, R3.reuse, 0x1, P1 ;  /* 0x0000000312197211 */ /* 0x080fe200008f0eff */
[----:B------:R-:W5:Y:S01]  /*04d0*/  LDG.E.U16 R20, desc[UR6][R26.64] ;  /* 0x000000061a147981 */ /* 0x000f62000c1e1500 */
[----:B------:R-:W-:Y:S01]  /*04e0*/  LEA.HI.X.SX32 R29, R32, R3, 0x1, P0 ;  /* 0x00000003201d7211 */ /* 0x000fe200000f0eff */
[----:B------:R-:W-:Y:S01]  /*04f0*/  IMAD R38, R15, 0x2, R36 ;  /* 0x000000020f267824 */ /* 0x000fe200078e0224 */
[-C--:B------:R-:W-:Y:S01]  /*0500*/  LEA R30, P0, R34, R5.reuse, 0x1 ;  /* 0x00000005221e7211 */ /* 0x080fe200078008ff */
[----:B------:R0:W5:Y:S01]  /*0510*/  LDG.E.U16 R19, desc[UR6][R24.64] ;  /* 0x0000000618137981 */ /* 0x000162000c1e1500 */
[----:B------:R-:W-:Y:S02]  /*0520*/  LEA R32, P1, R36, R5, 0x1 ;  /* 0x0000000524207211 */ /* 0x000fe400078208ff */
[----:B------:R-:W-:Y:S01]  /*0530*/  LEA.HI.X.SX32 R31, R34, R3, 0x1, P0 ;  /* 0x00000003221f7211 */ /* 0x000fe200000f0eff */
[----:B------:R1:W5:Y:S01]  /*0540*/  LDG.E.U16 R21, desc[UR6][R28.64] ;  /* 0x000000061c157981 */ /* 0x000362000c1e1500 */
[----:B------:R-:W-:-:S03]  /*0550*/  LEA R34, P0, R38, R5, 0x1 ;  /* 0x0000000526227211 */ /* 0x000fc600078008ff */
[----:B------:R-:W5:Y:S01]  /*0560*/  LDG.E.U16 R18, desc[UR6][R22.64] ;  /* 0x0000000616127981 */ /* 0x000f62000c1e1500 */
[----:B0-----:R-:W-:Y:S01]  /*0570*/  IMAD R24, R15, 0x2, R38 ;  /* 0x000000020f187824 */ /* 0x001fe200078e0226 */
[----:B------:R-:W-:-:S03]  /*0580*/  LEA.HI.X.SX32 R33, R36, R3, 0x1, P1 ;  /* 0x0000000324217211 */ /* 0x000fc600008f0eff */
[C---:B------:R-:W-:Y:S01]  /*0590*/  IMAD R26, R15.reuse, 0x2, R24 ;  /* 0x000000020f1a7824 */ /* 0x040fe200078e0218 */
[----:B------:R-:W-:Y:S02]  /*05a0*/  LEA.HI.X.SX32 R35, R38, R3, 0x1, P0 ;  /* 0x0000000326237211 */ /* 0x000fe400000f0eff */
[C---:B------:R-:W-:Y:S01]  /*05b0*/  LEA R36, P0, R24.reuse, R5, 0x1 ;  /* 0x0000000518247211 */ /* 0x040fe200078008ff */
[C---:B------:R-:W-:Y:S01]  /*05c0*/  IMAD R42, R15.reuse, 0x2, R26 ;  /* 0x000000020f2a7824 */ /* 0x040fe200078e021a */
[----:B------:R0:W5:Y:S02]  /*05d0*/  LDG.E.U16 R22, desc[UR6][R30.64] ;  /* 0x000000061e167981 */ /* 0x000164000c1e1500 */
[----:B------:R-:W-:Y:S01]  /*05e0*/  LEA.HI.X.SX32 R37, R24, R3, 0x1, P0 ;  /* 0x0000000318257211 */ /* 0x000fe200000f0eff */
[----:B-1----:R-:W-:Y:S01]  /*05f0*/  IMAD R28, R15, 0x2, R42 ;  /* 0x000000020f1c7824 */ /* 0x002fe200078e022a */
[-C--:B------:R-:W-:Y:S01]  /*0600*/  LEA R38, P0, R26, R5.reuse, 0x1 ;  /* 0x000000051a267211 */ /* 0x080fe200078008ff */
[----:B------:R1:W5:Y:S01]  /*0610*/  LDG.E.U16 R23, desc[UR6][R32.64] ;  /* 0x0000000620177981 */ /* 0x000362000c1e1500 */
[----:B------:R-:W-:-:S02]  /*0620*/  LEA R40, P1, R42, R5, 0x1 ;  /* 0x000000052a287211 */ /* 0x000fc400078208ff */
[-C--:B------:R-:W-:Y:S01]  /*0630*/  LEA.HI.X.SX32 R39, R26, R3.reuse, 0x1, P0 ;  /* 0x000000031a277211 */ /* 0x080fe200000f0eff */
[----:B------:R1:W5:Y:S01]  /*0640*/  LDG.E.U16 R24, desc[UR6][R34.64] ;  /* 0x0000000622187981 */ /* 0x000362000c1e1500 */
[----:B------:R-:W-:Y:S01]  /*0650*/  LEA.HI.X.SX32 R41, R42, R3, 0x1, P1 ;  /* 0x000000032a297211 */ /* 0x000fe200008f0eff */
[C---:B0-----:R-:W-:Y:S01]  /*0660*/  IMAD R30, R15.reuse, 0x2, R28 ;  /* 0x000000020f1e7824 */ /* 0x041fe200078e021c */
[C---:B------:R-:W-:Y:S01]  /*0670*/  LEA R42, P0, R28.reuse, R5, 0x1 ;  /* 0x000000051c2a7211 */ /* 0x040fe200078008ff */
[----:B------:R0:W5:Y:S03]  /*0680*/  LDG.E.U16 R26, desc[UR6][R38.64] ;  /* 0x00000006261a7981 */ /* 0x000166000c1e1500 */
[----:B------:R-:W-:Y:S01]  /*0690*/  LEA.HI.X.SX32 R43, R28, R3, 0x1, P0 ;  /* 0x000000031c2b7211 */ /* 0x000fe200000f0eff */
[C---:B------:R-:W-:Y:S01]  /*06a0*/  IMAD R44, R15.reuse, 0x2, R30 ;  /* 0x000000020f2c7824 */ /* 0x040fe200078e021e */
[C---:B-1----:R-:W-:Y:S01]  /*06b0*/  LEA R32, P0, R30.reuse, R5, 0x1 ;  /* 0x000000051e207211 */ /* 0x042fe200078008ff */
[----:B------:R1:W5:Y:S03]  /*06c0*/  LDG.E.U16 R25, desc[UR6][R36.64] ;  /* 0x0000000624197981 */ /* 0x000366000c1e1500 */
[----:B------:R-:W-:Y:S01]  /*06d0*/  LEA.HI.X.SX32 R33, R30, R3, 0x1, P0 ;  /* 0x000000031e217211 */ /* 0x000fe200000f0eff */
[C---:B------:R-:W-:Y:S01]  /*06e0*/  IMAD R30, R15.reuse, 0x2, R44 ;  /* 0x000000020f1e7824 */ /* 0x040fe200078e022c */
[C---:B------:R-:W-:Y:S01]  /*06f0*/  LEA R34, P0, R44.reuse, R5, 0x1 ;  /* 0x000000052c227211 */ /* 0x040fe200078008ff */
[----:B------:R1:W5:Y:S02]  /*0700*/  LDG.E.U16 R27, desc[UR6][R40.64] ;  /* 0x00000006281b7981 */ /* 0x000364000c1e1500 */
        /* <DEDUP_REMOVED lines=8> */
[----:B-1----:R-:W-:-:S02]  /*0790*/  LEA R36, P1, R30, R5, 0x1 ;  /* 0x000000051e247211 */ /* 0x002fc400078208ff */
[----:B------:R-:W-:Y:S01]  /*07a0*/  LEA R40, P0, R44, R5, 0x1 ;  /* 0x000000052c287211 */ /* 0x000fe200078008ff */
        /* <DEDUP_REMOVED lines=43> */
[----:B------:R-:W5:Y:S02]  /*0a60*/  LDG.E.U16 R41, desc[UR6][R44.64] ;  /* 0x000000062c297981 */ /* 0x000f64000c1e1500 */
[----:B------:R-:W-:Y:S01]  /*0a70*/  IMAD R60, R15, 0x2, R56 ;  /* 0x000000020f3c7824 */ /* 0x000fe200078e0238 */
[----:B------:R-:W-:-:S03]  /*0a80*/  LEA.HI.X.SX32 R51, R58, R3, 0x1, P0 ;  /* 0x000000033a337211 */ /* 0x000fc600000f0eff */
[----:B------:R-:W-:-:S04]  /*0a90*/  IMAD R58, R15, 0x2, R60 ;  /* 0x000000020f3a7824 */ /* 0x000fc800078e023c */
[C---:B------:R-:W-:Y:S01]  /*0aa0*/  IMAD R62, R15.reuse, 0x2, R58 ;  /* 0x000000020f3e7824 */ /* 0x040fe200078e023a */
[-C--:B-1----:R-:W-:Y:S01]  /*0ab0*/  LEA R48, P1, R42, R5.reuse, 0x1 ;  /* 0x000000052a307211 */ /* 0x082fe200078208ff */
[----:B------:R-:W5:Y:S02]  /*0ac0*/  LDG.E.U16 R44, desc[UR6][R50.64] ;  /* 0x00000006322c7981 */ /* 0x000f64000c1e1500 */
[----:B------:R-:W-:Y:S01]  /*0ad0*/  IMAD R64, R15, 0x2, R62 ;  /* 0x000000020f407824 */ /* 0x000fe200078e023e */
[----:B------:R-:W-:-:S03]  /*0ae0*/  LEA R52, P0, R56, R5, 0x1 ;  /* 0x0000000538347211 */ /* 0x000fc600078008ff */
[C---:B------:R-:W-:Y:S01]  /*0af0*/  IMAD R66, R15.reuse, 0x2, R64 ;  /* 0x000000020f427824 */ /* 0x040fe200078e0240 */
[-C--:B------:R-:W-:Y:S02]  /*0b00*/  LEA.HI.X.SX32 R49, R42, R3.reuse, 0x1, P1 ;  /* 0x000000032a317211 */ /* 0x080fe400008f0eff */
[----:B------:R-:W-:Y:S01]  /*0b10*/  LEA.HI.X.SX32 R53, R56, R3, 0x1, P0 ;  /* 0x0000000338357211 */ /* 0x000fe200000f0eff */
[C---:B------:R-:W-:Y:S01]  /*0b20*/  IMAD R68, R15.reuse, 0x2, R66 ;  /* 0x000000020f447824 */ /* 0x040fe200078e0242 */
[-C--:B------:R-:W-:Y:S01]  /*0b30*/  LEA R54, P0, R60, R5.reuse, 0x1 ;  /* 0x000000053c367211 */ /* 0x080fe200078008ff */
[----:B------:R-:W5:Y:S01]  /*0b40*/  LDG.E.U16 R42, desc[UR6][R46.64] ;  /* 0x000000062e2a7981 */ /* 0x000f62000c1e1500 */
[----:B------:R-:W-:Y:S01]  /*0b50*/  LEA R56, P1, R58, R5, 0x1 ;  /* 0x000000053a387211 */ /* 0x000fe200078208ff */
[----:B------:R-:W-:Y:S01]  /*0b60*/  IMAD R70, R15, 0x2, R68 ;  /* 0x000000020f467824 */ /* 0x000fe200078e0244 */
[-C--:B------:R-:W-:Y:S01]  /*0b70*/  LEA.HI.X.SX32 R55, R60, R3.reuse, 0x1, P0 ;  /* 0x000000033c377211 */ /* 0x080fe200000f0eff */
[----:B------:R0:W5:Y:S01]  /*0b80*/  LDG.E.U16 R45, desc[UR6][R52.64] ;  /* 0x00000006342d7981 */ /* 0x000162000c1e1500 */
[----:B------:R-:W-:-:S02]  /*0b90*/  LEA.HI.X.SX32 R57, R58, R3, 0x1, P1 ;  /* 0x000000033a397211 */ /* 0x000fc400008f0eff */
[C---:B------:R-:W-:Y:S01]  /*0ba0*/  LEA R58, P0, R62.reuse, R5, 0x1 ;  /* 0x000000053e3a7211 */ /* 0x040fe200078008ff */
[----:B------:R-:W5:Y:S03]  /*0bb0*/  LDG.E.U16 R43, desc[UR6][R48.64] ;  /* 0x00000006302b7981 */ /* 0x000f66000c1e1500 */
[----:B------:R-:W-:Y:S01]  /*0bc0*/  LEA.HI.X.SX32 R59, R62, R3, 0x1, P0 ;  /* 0x000000033e3b7211 */ /* 0x000fe200000f0eff */
[----:B------:R1:W5:Y:S01]  /*0bd0*/  LDG.E.U16 R46, desc[UR6][R54.64] ;  /* 0x00000006362e7981 */ /* 0x000362000c1e1500 */
[C---:B------:R-:W-:Y:S01]  /*0be0*/  LEA R60, P0, R64.reuse, R5, 0x1 ;  /* 0x00000005403c7211 */ /* 0x040fe200078008ff */
[C---:B0-----:R-:W-:Y:S02]  /*0bf0*/  IMAD R52, R15.reuse, 0x2, R70 ;  /* 0x000000020f347824 */ /* 0x041fe400078e0246 */
[----:B------:R0:W5:Y:S01]  /*0c00*/  LDG.E.U16 R47, desc[UR6][R56.64] ;  /* 0x00000006382f7981 */ /* 0x000162000c1e1500 */
[----:B------:R-:W-:Y:S01]  /*0c10*/  LEA.HI.X.SX32 R61, R64, R3, 0x1, P0 ;  /* 0x00000003403d7211 */ /* 0x000fe200000f0eff */
[C---:B------:R-:W-:Y:S01]  /*0c20*/  IMAD R72, R15.reuse, 0x2, R52 ;  /* 0x000000020f487824 */ /* 0x040fe200078e0234 */
[-C--:B------:R-:W-:Y:S01]  /*0c30*/  LEA R62, P0, R66, R5.reuse, 0x1 ;  /* 0x00000005423e7211 */ /* 0x080fe200078008ff */
[----:B------:R0:W5:Y:S01]  /*0c40*/  LDG.E.U16 R48, desc[UR6][R58.64] ;  /* 0x000000063a307981 */ /* 0x000162000c1e1500 */
[----:B------:R-:W-:Y:S01]  /*0c50*/  LEA R64, P1, R68, R5, 0x1 ;  /* 0x0000000544407211 */ /* 0x000fe200078208ff */
[C---:B-1----:R-:W-:Y:S01]  /*0c60*/  IMAD R54, R15.reuse, 0x2, R72 ;  /* 0x000000020f367824 */ /* 0x042fe200078e0248 */
[-C--:B------:R-:W-:Y:S01]  /*0c70*/  LEA.HI.X.SX32 R63, R66, R3.reuse, 0x1, P0 ;  /* 0x00000003423f7211 */ /* 0x080fe200000f0eff */
[----:B------:R1:W5:Y:S01]  /*0c80*/  LDG.E.U16 R49, desc[UR6][R60.64] ;  /* 0x000000063c317981 */ /* 0x000362000c1e1500 */
[----:B------:R-:W-:Y:S01]  /*0c90*/  LEA.HI.X.SX32 R65, R68, R3, 0x1, P1 ;  /* 0x0000000344417211 */ /* 0x000fe200008f0eff */
[C---:B------:R-:W-:Y:S01]  /*0ca0*/  IMAD R68, R15.reuse, 0x2, R54 ;  /* 0x000000020f447824 */ /* 0x040fe200078e0236 */
[C---:B0-----:R-:W-:Y:S01]  /*0cb0*/  LEA R56, P0, R70.reuse, R5, 0x1 ;  /* 0x0000000546387211 */ /* 0x041fe200078008ff */
[----:B------:R0:W5:Y:S03]  /*0cc0*/  LDG.E.U16 R50, desc[UR6][R62.64] ;  /* 0x000000063e327981 */ /* 0x000166000c1e1500 */
[----:B------:R-:W-:Y:S01]  /*0cd0*/  LEA.HI.X.SX32 R57, R70, R3, 0x1, P0 ;  /* 0x0000000346397211 */ /* 0x000fe200000f0eff */
[C---:B------:R-:W-:Y:S01]  /*0ce0*/  IMAD R70, R15.reuse, 0x2, R68 ;  /* 0x000000020f467824 */ /* 0x040fe200078e0244 */
[----:B------:R0:W5:Y:S03]  /*0cf0*/  LDG.E.U16 R51, desc[UR6][R64.64] ;  /* 0x0000000640337981 */ /* 0x000166000c1e1500 */
[----:B------:R-:W-:-:S04]  /*0d00*/  IMAD R74, R15, 0x2, R70 ;  /* 0x000000020f4a7824 */ /* 0x000fc800078e0246 */
[----:B------:R-:W-:Y:S01]  /*0d10*/  IMAD R76, R15, 0x2, R74 ;  /* 0x000000020f4c7824 */ /* 0x000fe200078e024a */
[----:B------:R-:W-:-:S03]  /*0d20*/  LEA R58, P0, R52, R5, 0x1 ;  /* 0x00000005343a7211 */ /* 0x000fc600078008ff */
[----:B------:R-:W-:Y:S01]  /*0d30*/  IMAD R78, R15, 0x2, R76 ;  /* 0x000000020f4e7824 */ /* 0x000fe200078e024c */
[----:B------:R-:W-:-:S03]  /*0d40*/  LEA.HI.X.SX32 R59, R52, R3, 0x1, P0 ;  /* 0x00000003343b7211 */ /* 0x000fc600000f0eff */
[C---:B------:R-:W-:Y:S01]  /*0d50*/  IMAD R80, R15.reuse, 0x2, R78 ;  /* 0x000000020f507824 */ /* 0x040fe200078e024e */
[C---:B-1----:R-:W-:Y:S01]  /*0d60*/  LEA R60, P0, R72.reuse, R5, 0x1 ;  /* 0x00000005483c7211 */ /* 0x042fe200078008ff */
[----:B------:R-:W5:Y:S02]  /*0d70*/  LDG.E.U16 R53, desc[UR6][R58.64] ;  /* 0x000000063a357981 */ /* 0x000f64000c1e1500 */
[C---:B------:R-:W-:Y:S01]  /*0d80*/  IMAD R82, R15.reuse, 0x2, R80 ;  /* 0x000000020f527824 */ /* 0x040fe200078e0250 */
[----:B------:R-:W-:Y:S01]  /*0d90*/  LEA.HI.X.SX32 R61, R72, R3, 0x1, P0 ;  /* 0x00000003483d7211 */ /* 0x000fe200000f0eff */
[----:B------:R-:W5:Y:S01]  /*0da0*/  LDG.E.U16 R52, desc[UR6][R56.64] ;  /* 0x0000000638347981 */ /* 0x000f62000c1e1500 */
[-C--:B0-----:R-:W-:Y:S01]  /*0db0*/  LEA R62, P0, R68, R5.reuse, 0x1 ;  /* 0x00000005443e7211 */ /* 0x081fe200078008ff */
[C---:B------:R-:W-:Y:S01]  /*0dc0*/  IMAD R84, R15.reuse, 0x2, R82 ;  /* 0x000000020f547824 */ /* 0x040fe200078e0252 */
[----:B------:R-:W-:Y:S02]  /*0dd0*/  LEA R66, P1, R54, R5, 0x1 ;  /* 0x0000000536427211 */ /* 0x000fe400078208ff */
[----:B------:R-:W-:Y:S01]  /*0de0*/  LEA.HI.X.SX32 R63, R68, R3, 0x1, P0 ;  /* 0x00000003443f7211 */ /* 0x000fe200000f0eff */
[----:B------:R-:W-:Y:S01]  /*0df0*/  IMAD R86, R15, 0x2, R84 ;  /* 0x000000020f567824 */ /* 0x000fe200078e0254 */
[----:B------:R-:W-:-:S02]  /*0e00*/  LEA R64, P0, R70, R5, 0x1 ;  /* 0x0000000546407211 */ /* 0x000fc400078008ff */
[-C--:B------:R-:W-:Y:S01]  /*0e10*/  LEA.HI.X.SX32 R67, R54, R3.reuse, 0x1, P1 ;  /* 0x0000000336437211 */ /* 0x080fe200008f0eff */
[C---:B------:R-:W-:Y:S01]  /*0e20*/  IMAD R88, R15.reuse, 0x2, R86 ;  /* 0x000000020f587824 */ /* 0x040fe200078e0256 */
[----:B------:R-:W-:Y:S01]  /*0e30*/  LEA.HI.X.SX32 R65, R70, R3, 0x1, P0 ;  /* 0x0000000346417211 */ /* 0x000fe200000f0eff */
[----:B------:R-:W5:Y:S01]  /*0e40*/  LDG.E.U16 R54, desc[UR6][R60.64] ;  /* 0x000000063c367981 */ /* 0x000f62000c1e1500 */
[C---:B------:R-:W-:Y:S01]  /*0e50*/  LEA R68, P0, R74.reuse, R5, 0x1 ;  /* 0x000000054a447211 */ /* 0x040fe200078008ff */
[C---:B------:R-:W-:Y:S02]  /*0e60*/  IMAD R90, R15.reuse, 0x2, R88 ;  /* 0x000000020f5a7824 */ /* 0x040fe400078e0258 */
[----:B------:R0:W5:Y:S01]  /*0e70*/  LDG.E.U16 R55, desc[UR6][R66.64] ;  /* 0x0000000642377981 */ /* 0x000162000c1e1500 */
[----:B------:R-:W-:Y:S01]  /*0e80*/  LEA.HI.X.SX32 R69, R74, R3, 0x1, P0 ;  /* 0x000000034a457211 */ /* 0x000fe200000f0eff */
[C---:B------:R-:W-:Y:S01]  /*0e90*/  IMAD R92, R15.reuse, 0x2, R90 ;  /* 0x000000020f5c7824 */ /* 0x040fe200078e025a */
[-C--:B------:R-:W-:Y:S01]  /*0ea0*/  LEA R70, P1, R76, R5.reuse, 0x1 ;  /* 0x000000054c467211 */ /* 0x080fe200078208ff */
[----:B------:R-:W5:Y:S04]  /*0eb0*/  LDG.E.U16 R56, desc[UR6][R62.64] ;  /* 0x000000063e387981 */ /* 0x000f68000c1e1500 */
[----:B------:R-:W5:Y:S01]  /*0ec0*/  LDG.E.U16 R57, desc[UR6][R64.64] ;  /* 0x0000000640397981 */ /* 0x000f62000c1e1500 */
[----:B0-----:R-:W-:Y:S01]  /*0ed0*/  LEA R66, P0, R78, R5, 0x1 ;  /* 0x000000054e427211 */ /* 0x001fe200078008ff */
[----:B------:R-:W-:-:S02]  /*0ee0*/  IMAD R94, R15, 0x2, R92 ;  /* 0x000000020f5e7824 */ /* 0x000fc400078e025c */
[----:B------:R0:W5:Y:S01]  /*0ef0*/  LDG.E.U16 R58, desc[UR6][R68.64] ;  /* 0x00000006443a7981 */ /* 0x000162000c1e1500 */
[----:B------:R-:W-:Y:S02]  /*0f00*/  LEA.HI.X.SX32 R67, R78, R3, 0x1, P0 ;  /* 0x000000034e437211 */ /* 0x000fe400000f0eff */
[----:B------:R-:W-:Y:S02]  /*0f10*/  LEA R72, P0, R80, R5, 0x1 ;  /* 0x0000000550487211 */ /* 0x000fe400078008ff */
[-C--:B------:R-:W-:Y:S01]  /*0f20*/  LEA.HI.X.SX32 R71, R76, R3.reuse, 0x1, P1 ;  /* 0x000000034c477211 */ /* 0x080fe200008f0eff */
[----:B------:R-:W5:Y:S01]  /*0f30*/  LDG.E.U16 R60, desc[UR6][R66.64] ;  /* 0x00000006423c7981 */ /* 0x000f62000c1e1500 */
[----:B------:R-:W-:Y:S01]  /*0f40*/  LEA.HI.X.SX32 R73, R80, R3, 0x1, P0 ;  /* 0x0000000350497211 */ /* 0x000fe200000f0eff */
[C---:B------:R-:W-:Y:S01]  /*0f50*/  IMAD R80, R15.reuse, 0x2, R94 ;  /* 0x000000020f507824 */ /* 0x040fe200078e025e */
[-C--:B------:R-:W-:Y:S01]  /*0f60*/  LEA R74, P0, R82, R5.reuse, 0x1 ;  /* 0x00000005524a7211 */ /* 0x080fe200078008ff */
[----:B------:R1:W5:Y:S02]  /*0f70*/  LDG.E.U16 R59, desc[UR6][R70.64] ;  /* 0x00000006463b7981 */ /* 0x000364000c1e1500 */
[C---:B------:R-:W-:Y:S01]  /*0f80*/  IMAD R96, R15.reuse, 0x2, R80 ;  /* 0x000000020f607824 */ /* 0x040fe200078e0250 */
[----:B------:R-:W-:Y:S01]  /*0f90*/  LEA R76, P1, R84, R5, 0x1 ;  /* 0x00000005544c7211 */ /* 0x000fe200078208ff */
[----:B------:R2:W5:Y:S02]  /*0fa0*/  LDG.E.U16 R61, desc[UR6][R72.64] ;  /* 0x00000006483d7981 */ /* 0x000564000c1e1500 */
[----:B------:R-:W-:Y:S01]  /*0fb0*/  IMAD R98, R15, 0x2, R96 ;  /* 0x000000020f627824 */ /* 0x000fe200078e0260 */
[----:B------:R-:W-:-:S02]  /*0fc0*/  LEA.HI.X.SX32 R75, R82, R3, 0x1, P0 ;  /* 0x00000003524b7211 */ /* 0x000fc400000f0eff */
[----:B------:R-:W-:Y:S01]  /*0fd0*/  LEA.HI.X.SX32 R77, R84, R3, 0x1, P1 ;  /* 0x00000003544d7211 */ /* 0x000fe200008f0eff */
[C---:B------:R-:W-:Y:S01]  /*0fe0*/  IMAD R84, R15.reuse, 0x2, R98 ;  /* 0x000000020f547824 */ /* 0x040fe200078e0262 */
[C---:B0-----:R-:W-:Y:S01]  /*0ff0*/  LEA R68, P0, R86.reuse, R5, 0x1 ;  /* 0x0000000556447211 */ /* 0x041fe200078008ff */
[----:B------:R0:W5:Y:S03]  /*1000*/  LDG.E.U16 R62, desc[UR6][R74.64] ;  /* 0x000000064a3e7981 */ /* 0x000166000c1e1500 */
[----:B------:R-:W-:Y:S01]  /*1010*/  LEA.HI.X.SX32 R69, R86, R3, 0x1, P0 ;  /* 0x0000000356457211 */ /* 0x000fe200000f0eff */
[C---:B------:R-:W-:Y:S01]  /*1020*/  IMAD R86, R15.reuse, 0x2, R84 ;  /* 0x000000020f567824 */ /* 0x040fe200078e0254 */
[C---:B-1----:R-:W-:Y:S01]  /*1030*/  LEA R70, P0, R88.reuse, R5, 0x1 ;  /* 0x0000000558467211 */ /* 0x042fe200078008ff */
[----:B------:R1:W5:Y:S02]  /*1040*/  LDG.E.U16 R63, desc[UR6][R76.64] ;  /* 0x000000064c3f7981 */ /* 0x000364000c1e1500 */
[C---:B------:R-:W-:Y:S01]  /*1050*/  IMAD R100, R15.reuse, 0x2, R86 ;  /* 0x000000020f647824 */ /* 0x040fe200078e0256 */
[----:B------:R-:W-:Y:S01]  /*1060*/  LEA.HI.X.SX32 R71, R88, R3, 0x1, P0 ;  /* 0x0000000358477211 */ /* 0x000fe200000f0eff */
[----:B------:R-:W5:Y:S02]  /*1070*/  LDG.E.U16 R64, desc[UR6][R68.64] ;  /* 0x0000000644407981 */ /* 0x000f64000c1e1500 */
[C---:B------:R-:W-:Y:S01]  /*1080*/  IMAD R102, R15.reuse, 0x2, R100 ;  /* 0x000000020f667824 */ /* 0x040fe200078e0264 */
[C---:B--2---:R-:W-:Y:S01]  /*1090*/  LEA R72, P0, R90.reuse, R5, 0x1 ;  /* 0x000000055a487211 */ /* 0x044fe200078008ff */
[----:B------:R-:W2:Y:S02]  /*10a0*/  LDG.E.U16 R65, desc[UR6][R70.64] ;  /* 0x0000000646417981 */ /* 0x000ea4000c1e1500 */
[----:B------:R-:W-:Y:S01]  /*10b0*/  IMAD R104, R15, 0x2, R102 ;  /* 0x000000020f687824 */ /* 0x000fe200078e0266 */
[----:B------:R-:W-:-:S03]  /*10c0*/  LEA.HI.X.SX32 R73, R90, R3, 0x1, P0 ;  /* 0x000000035a497211 */ /* 0x000fc600000f0eff */
[C---:B------:R-:W-:Y:S01]  /*10d0*/  IMAD R90, R15.reuse, 0x2, R104 ;  /* 0x000000020f5a7824 */ /* 0x040fe200078e0268 */
[C---:B0-----:R-:W-:Y:S01]  /*10e0*/  LEA R74, P0, R94.reuse, R5, 0x1 ;  /* 0x000000055e4a7211 */ /* 0x041fe200078008ff */
[----:B------:R-:W2:Y:S02]  /*10f0*/  LDG.E.U16 R66, desc[UR6][R72.64] ;  /* 0x0000000648427981 */ /* 0x000ea4000c1e1500 */
[----:B------:R-:W-:Y:S01]  /*1100*/  IMAD R106, R15, 0x2, R90 ;  /* 0x000000020f6a7824 */ /* 0x000fe200078e025a */
[----:B------:R-:W-:-:S03]  /*1110*/  LEA.HI.X.SX32 R75, R94, R3, 0x1, P0 ;  /* 0x000000035e4b7211 */ /* 0x000fc600000f0eff */
[C---:B------:R-:W-:Y:S01]  /*1120*/  IMAD R94, R15.reuse, 0x2, R106 ;  /* 0x000000020f5e7824 */ /* 0x040fe200078e026a */
[-C--:B-1----:R-:W-:Y:S01]  /*1130*/  LEA R76, P0, R80, R5.reuse, 0x1 ;  /* 0x00000005504c7211 */ /* 0x082fe200078008ff */
[----:B------:R-:W2:Y:S02]  /*1140*/  LDG.E.U16 R68, desc[UR6][R74.64] ;  /* 0x000000064a447981 */ /* 0x000ea4000c1e1500 */
[C---:B------:R-:W-:Y:S01]  /*1150*/  IMAD R108, R15.reuse, 0x2, R94 ;  /* 0x000000020f6c7824 */ /* 0x040fe200078e025e */
[----:B------:R-:W-:Y:S02]  /*1160*/  LEA R78, P1, R92, R5, 0x1 ;  /* 0x000000055c4e7211 */ /* 0x000fe400078208ff */
[----:B------:R-:W-:Y:S01]  /*1170*/  LEA.HI.X.SX32 R77, R80, R3, 0x1, P0 ;  /* 0x00000003504d7211 */ /* 0x000fe200000f0eff */
[----:B------:R-:W-:Y:S01]  /*1180*/  IMAD R110, R15, 0x2, R108 ;  /* 0x000000020f6e7824 */ /* 0x000fe200078e026c */
[----:B------:R-:W-:Y:S02]  /*1190*/  LEA R80, P0, R96, R5, 0x1 ;  /* 0x0000000560507211 */ /* 0x000fe400078008ff */
[----:B------:R-:W-:Y:S01]  /*11a0*/  LEA.HI.X.SX32 R79, R92, R3, 0x1, P1 ;  /* 0x000000035c4f7211 */ /* 0x000fe200008f0eff */
[----:B------:R-:W2:Y:S01]  /*11b0*/  LDG.E.U16 R69, desc[UR6][R76.64] ;  /* 0x000000064c457981 */ /* 0x000ea2000c1e1500 */
[----:B------:R-:W-:-:S02]  /*11c0*/  LEA R82, P1, R98, R5, 0x1 ;  /* 0x0000000562527211 */ /* 0x000fc400078208ff */
[-C--:B------:R-:W-:Y:S01]  /*11d0*/  LEA.HI.X.SX32 R81, R96, R3.reuse, 0x1, P0 ;  /* 0x0000000360517211 */ /* 0x080fe200000f0eff */
[C---:B------:R-:W-:Y:S01]  /*11e0*/  IMAD R96, R15.reuse, 0x2, R110 ;  /* 0x000000020f607824 */ /* 0x040fe200078e026e */
[----:B------:R-:W-:Y:S01]  /*11f0*/  LEA.HI.X.SX32 R83, R98, R3, 0x1, P1 ;  /* 0x0000000362537211 */ /* 0x000fe200008f0eff */
[----:B------:R0:W2:Y:S02]  /*1200*/  LDG.E.U16 R67, desc[UR6][R78.64] ;  /* 0x000000064e437981 */ /* 0x0000a4000c1e1500 */
[C---:B------:R-:W-:Y:S01]  /*1210*/  IMAD R98, R15.reuse, 0x2, R96 ;  /* 0x000000020f627824 */ /* 0x040fe200078e0260 */
[-C--:B------:R-:W-:Y:S01]  /*1220*/  LEA R88, P1, R102, R5.reuse, 0x1 ;  /* 0x0000000566587211 */ /* 0x080fe200078208ff */
[----:B------:R1:W2:Y:S02]  /*1230*/  LDG.E.U16 R70, desc[UR6][R80.64] ;  /* 0x0000000650467981 */ /* 0x0002a4000c1e1500 */
[C---:B------:R-:W-:Y:S02]  /*1240*/  IMAD R112, R15.reuse, 0x2, R98 ;  /* 0x000000020f707824 */ /* 0x040fe400078e0262 */
[----:B------:R3:W2:Y:S01]  /*1250*/  LDG.E.U16 R71, desc[UR6][R82.64] ;  /* 0x0000000652477981 */ /* 0x0006a2000c1e1500 */
[----:B0-----:R-:W-:Y:S01]  /*1260*/  LEA R78, P0, R84, R5, 0x1 ;  /* 0x00000005544e7211 */ /* 0x001fe200078008ff */
[----:B------:R-:W-:-:S03]  /*1270*/  IMAD R114, R15, 0x2, R112 ;  /* 0x000000020f727824 */ /* 0x000fc600078e0270 */
[----:B------:R-:W-:Y:S02]  /*1280*/  LEA.HI.X.SX32 R79, R84, R3, 0x1, P0 ;  /* 0x00000003544f7211 */ /* 0x000fe400000f0eff */
[----:B------:R-:W-:Y:S01]  /*1290*/  LEA R84, P0, R86, R5, 0x1 ;  /* 0x0000000556547211 */ /* 0x000fe200078008ff */
[C---:B------:R-:W-:Y:S01]  /*12a0*/  IMAD R116, R15.reuse, 0x2, R114 ;  /* 0x000000020f747824 */ /* 0x040fe200078e0272 */
[-C--:B------:R-:W-:Y:S01]  /*12b0*/  LEA.HI.X.SX32 R89, R102, R3.reuse, 0x1, P1 ;  /* 0x0000000366597211 */ /* 0x080fe200008f0eff */
[----:B------:R-:W2:Y:S01]  /*12c0*/  LDG.E.U16 R72, desc[UR6][R78.64] ;  /* 0x000000064e487981 */ /* 0x000ea2000c1e1500 */
[----:B------:R-:W-:Y:S02]  /*12d0*/  LEA.HI.X.SX32 R85, R86, R3, 0x1, P0 ;  /* 0x0000000356557211 */ /* 0x000fe400000f0eff */
[C---:B------:R-:W-:Y:S01]  /*12e0*/  LEA R86, P0, R100.reuse, R5, 0x1 ;  /* 0x0000000564567211 */ /* 0x040fe200078008ff */
[----:B------:R-:W2:Y:S03]  /*12f0*/  LDG.E.U16 R75, desc[UR6][R88.64] ;  /* 0x00000006584b7981 */ /* 0x000ea6000c1e1500 */
[----:B------:R-:W-:Y:S01]  /*1300*/  LEA.HI.X.SX32 R87, R100, R3, 0x1, P0 ;  /* 0x0000000364577211 */ /* 0x000fe200000f0eff */
[C---:B------:R-:W-:Y:S01]  /*1310*/  IMAD R100, R15.reuse, 0x2, R116 ;  /* 0x000000020f647824 */ /* 0x040fe200078e0274 */
[C---:B-1----:R-:W-:Y:S01]  /*1320*/  LEA R80, P0, R104.reuse, R5, 0x1 ;  /* 0x0000000568507211 */ /* 0x042fe200078008ff */
[----:B------:R-:W2:Y:S02]  /*1330*/  LDG.E.U16 R73, desc[UR6][R84.64] ;  /* 0x0000000654497981 */ /* 0x000ea4000c1e1500 */
[C---:B------:R-:W-:Y:S01]  /*1340*/  IMAD R102, R15.reuse, 0x2, R100 ;  /* 0x000000020f667824 */ /* 0x040fe200078e0264 */
[----:B------:R-:W-:Y:S01]  /*1350*/  LEA.HI.X.SX32 R81, R104, R3, 0x1, P0 ;  /* 0x0000000368517211 */ /* 0x000fe200000f0eff */
[----:B------:R0:W2:Y:S02]  /*1360*/  LDG.E.U16 R74, desc[UR6][R86.64] ;  /* 0x00000006564a7981 */ /* 0x0000a4000c1e1500 */
[C---:B------:R-:W-:Y:S01]  /*1370*/  IMAD R104, R15.reuse, 0x2, R102 ;  /* 0x000000020f687824 */ /* 0x040fe200078e0266 */
[----:B---3--:R-:W-:Y:S01]  /*1380*/  LEA R82, P0, R90, R5, 0x1 ;  /* 0x000000055a527211 */ /* 0x008fe200078008ff */
[----:B------:R1:W3:Y:S02]  /*1390*/  LDG.E.U16 R76, desc[UR6][R80.64] ;  /* 0x00000006504c7981 */ /* 0x0002e4000c1e1500 */
[----:B------:R-:W-:-:S04]  /*13a0*/  IMAD R118, R15, 0x2, R104 ;  /* 0x000000020f767824 */ /* 0x000fc800078e0268 */
[----:B------:R-:W-:-:S04]  /*13b0*/  IMAD R120, R15, 0x2, R118 ;  /* 0x000000020f787824 */ /* 0x000fc800078e0276 */
[----:B------:R-:W-:-:S04]  /*13c0*/  IMAD R122, R15, 0x2, R120 ;  /* 0x000000020f7a7824 */ /* 0x000fc800078e0278 */
[----:B------:R-:W-:-:S04]  /*13d0*/  IMAD R124, R15, 0x2, R122 ;  /* 0x000000020f7c7824 */ /* 0x000fc800078e027a */
[----:B------:R-:W-:-:S04]  /*13e0*/  IMAD R126, R15, 0x2, R124 ;  /* 0x000000020f7e7824 */ /* 0x000fc800078e027c */
[----:B------:R-:W-:Y:S01]  /*13f0*/  IMAD R128, R15, 0x2, R126 ;  /* 0x000000020f807824 */ /* 0x000fe200078e027e */
[----:B------:R-:W-:-:S03]  /*1400*/  LEA.HI.X.SX32 R83, R90, R3, 0x1, P0 ;  /* 0x000000035a537211 */ /* 0x000fc600000f0eff */
[C---:B------:R-:W-:Y:S01]  /*1410*/  IMAD R130, R15.reuse, 0x2, R128 ;  /* 0x000000020f827824 */ /* 0x040fe200078e0280 */
[C---:B------:R-:W-:Y:S01]  /*1420*/  LEA R90, P0, R106.reuse, R5, 0x1 ;  /* 0x000000056a5a7211 */ /* 0x040fe200078008ff */
[----:B------:R4:W3:Y:S02]  /*1430*/  LDG.E.U16 R77, desc[UR6][R82.64] ;  /* 0x00000006524d7981 */ /* 0x0008e4000c1e1500 */
[C---:B------:R-:W-:Y:S01]  /*1440*/  IMAD R132, R15.reuse, 0x2, R130 ;  /* 0x000000020f847824 */ /* 0x040fe200078e0282 */
[----:B------:R-:W-:Y:S02]  /*1450*/  LEA.HI.X.SX32 R91, R106, R3, 0x1, P0 ;  /* 0x000000036a5b7211 */ /* 0x000fe400000f0eff */
[C---:B0-----:R-:W-:Y:S01]  /*1460*/  LEA R86, P0, R108.reuse, R5, 0x1 ;  /* 0x000000056c567211 */ /* 0x041fe200078008ff */
[C---:B------:R-:W-:Y:S02]  /*1470*/  IMAD R134, R15.reuse, 0x2, R132 ;  /* 0x000000020f867824 */ /* 0x040fe400078e0284 */
[----:B------:R0:W3:Y:S01]  /*1480*/  LDG.E.U16 R78, desc[UR6][R90.64] ;  /* 0x000000065a4e7981 */ /* 0x0000e2000c1e1500 */
[----:B------:R-:W-:Y:S01]  /*1490*/  LEA.HI.X.SX32 R87, R108, R3, 0x1, P0 ;  /* 0x000000036c577211 */ /* 0x000fe200000f0eff */
[----:B------:R-:W-:Y:S01]  /*14a0*/  IMAD R136, R15, 0x2, R134 ;  /* 0x000000020f887824 */ /* 0x000fe200078e0286 */
[----:B-1----:R-:W-:-:S03]  /*14b0*/  LEA R80, P0, R110, R5, 0x1 ;  /* 0x000000056e507211 */ /* 0x002fc600078008ff */
[C---:B------:R-:W-:Y:S01]  /*14c0*/  IMAD R138, R15.reuse, 0x2, R136 ;  /* 0x000000020f8a7824 */ /* 0x040fe200078e0288 */
[----:B------:R-:W-:Y:S01]  /*14d0*/  LEA.HI.X.SX32 R81, R110, R3, 0x1, P0 ;  /* 0x000000036e517211 */ /* 0x000fe200000f0eff */
[----:B------:R1:W3:Y:S01]  /*14e0*/  LDG.E.U16 R84, desc[UR6][R86.64] ;  /* 0x0000000656547981 */ /* 0x0002e2000c1e1500 */
[-C--:B----4-:R-:W-:Y:S01]  /*14f0*/  LEA R82, P0, R96, R5.reuse, 0x1 ;  /* 0x0000000560527211 */ /* 0x090fe200078008ff */
[C---:B------:R-:W-:Y:S01]  /*1500*/  IMAD R140, R15.reuse, 0x2, R138 ;  /* 0x000000020f8c7824 */ /* 0x040fe200078e028a */
[----:B------:R-:W-:Y:S01]  /*1510*/  LEA R92, P1, R94, R5, 0x1 ;  /* 0x000000055e5c7211 */ /* 0x000fe200078208ff */
[----:B------:R4:W3:Y:S01]  /*1520*/  LDG.E.U16 R85, desc[UR6][R80.64] ;  /* 0x0000000650557981 */ /* 0x0008e2000c1e1500 */
[----:B------:R-:W-:Y:S02]  /*1530*/  LEA.HI.X.SX32 R83, R96, R3, 0x1, P0 ;  /* 0x0000000360537211 */ /* 0x000fe400000f0eff */
[----:B0-----:R-:W-:Y:S01]  /*1540*/  LEA R90, P0, R112, R5, 0x1 ;  /* 0x00000005705a7211 */ /* 0x001fe200078008ff */
[----:B------:R-:W-:-:S03]  /*1550*/  IMAD R108, R15, 0x2, R140 ;  /* 0x000000020f6c7824 */ /* 0x000fc600078e028c */
[----:B------:R-:W-:Y:S01]  /*1560*/  LEA.HI.X.SX32 R91, R112, R3, 0x1, P0 ;  /* 0x00000003705b7211 */ /* 0x000fe200000f0eff */
[C---:B------:R-:W-:Y:S01]  /*1570*/  IMAD R142, R15.reuse, 0x2, R108 ;  /* 0x000000020f8e7824 */ /* 0x040fe200078e026c */
[----:B-1----:R-:W-:Y:S02]  /*1580*/  LEA R86, P0, R114, R5, 0x1 ;  /* 0x0000000572567211 */ /* 0x002fe400078008ff */
[-C--:B------:R-:W-:Y:S01]  /*1590*/  LEA.HI.X.SX32 R93, R94, R3.reuse, 0x1, P1 ;  /* 0x000000035e5d7211 */ /* 0x080fe200008f0eff */
[C---:B------:R-:W-:Y:S01]  /*15a0*/  IMAD R144, R15.reuse, 0x2, R142 ;  /* 0x000000020f907824 */ /* 0x040fe200078e028e */
[----:B------:R-:W-:Y:S01]  /*15b0*/  LEA.HI.X.SX32 R87, R114, R3, 0x1, P0 ;  /* 0x0000000372577211 */ /* 0x000fe200000f0eff */
[----:B------:R0:W3:Y:S01]  /*15c0*/  LDG.E.U16 R94, desc[UR6][R82.64] ;  /* 0x00000006525e7981 */ /* 0x0000e2000c1e1500 */
[-C--:B------:R-:W-:Y:S02]  /*15d0*/  LEA R88, P1, R98, R5.reuse, 0x1 ;  /* 0x0000000562587211 */ /* 0x080fe400078208ff */
[----:B----4-:R-:W-:Y:S01]  /*15e0*/  LEA R80, P0, R116, R5, 0x1 ;  /* 0x0000000574507211 */ /* 0x010fe200078008ff */
[----:B------:R-:W-:Y:S01]  /*15f0*/  IMAD R146, R15, 0x2, R144 ;  /* 0x000000020f927824 */ /* 0x000fe200078e0290 */
[-C--:B------:R-:W-:Y:S01]  /*1600*/  LEA.HI.X.SX32 R89, R98, R3.reuse, 0x1, P1 ;  /* 0x0000000362597211 */ /* 0x080fe200008f0eff */
[----:B------:R1:W4:Y:S01]  /*1610*/  LDG.E.U16 R79, desc[UR6][R92.64] ;  /* 0x000000065c4f7981 */ /* 0x000322000c1e1500 */
[----:B------:R-:W-:-:S02]  /*1620*/  LEA.HI.X.SX32 R81, R116, R3, 0x1, P0 ;  /* 0x0000000374517211 */ /* 0x000fc400000f0eff */
[C---:B0-----:R-:W-:Y:S01]  /*1630*/  LEA R82, P0, R102.reuse, R5, 0x1 ;  /* 0x0000000566527211 */ /* 0x041fe200078008ff */
[C---:B------:R-:W-:Y:S01]  /*1640*/  IMAD R112, R15.reuse, 0x2, R146 ;  /* 0x000000020f707824 */ /* 0x040fe200078e0292 */
[----:B------:R0:W3:Y:S02]  /*1650*/  LDG.E.U16 R95, desc[UR6][R88.64] ;  /* 0x00000006585f7981 */ /* 0x0000e4000c1e1500 */
[----:B------:R-:W-:Y:S01]  /*1660*/  LEA.HI.X.SX32 R83, R102, R3, 0x1, P0 ;  /* 0x0000000366537211 */ /* 0x000fe200000f0eff */
[C---:B------:R-:W-:Y:S01]  /*1670*/  IMAD R148, R15.reuse, 0x2, R112 ;  /* 0x000000020f947824 */ /* 0x040fe200078e0270 */
[-C--:B-1----:R-:W-:Y:S01]  /*1680*/  LEA R92, P1, R100, R5.reuse, 0x1 ;  /* 0x00000005645c7211 */ /* 0x082fe200078208ff */
[----:B------:R1:W3:Y:S04]  /*1690*/  LDG.E.U16 R99, desc[UR6][R86.64] ;  /* 0x0000000656637981 */ /* 0x0002e8000c1e1500 */
[----:B------:R1:W3:Y:S01]  /*16a0*/  LDG.E.U16 R98, desc[UR6][R90.64] ;  /* 0x000000065a627981 */ /* 0x0002e2000c1e1500 */
[----:B0-----:R-:W-:Y:S01]  /*16b0*/  LEA R88, P0, R104, R5, 0x1 ;  /* 0x0000000568587211 */ /* 0x001fe200078008ff */
[----:B------:R-:W-:-:S03]  /*16c0*/  IMAD R150, R15, 0x2, R148 ;  /* 0x000000020f967824 */ /* 0x000fc600078e0294 */
[----:B------:R-:W-:Y:S02]  /*16d0*/  LEA.HI.X.SX32 R89, R104, R3, 0x1, P0 ;  /* 0x0000000368597211 */ /* 0x000fe400000f0eff */
[----:B-1----:R-:W-:Y:S01]  /*16e0*/  LEA R86, P0, R118, R5, 0x1 ;  /* 0x0000000576567211 */ /* 0x002fe200078008ff */
[----:B------:R-:W3:Y:S01]  /*16f0*/  LDG.E.U16 R104, desc[UR6][R82.64] ;  /* 0x0000000652687981 */ /* 0x000ee2000c1e1500 */
[----:B------:R-:W-:Y:S02]  /*1700*/  LEA.HI.X.SX32 R93, R100, R3, 0x1, P1 ;  /* 0x00000003645d7211 */ /* 0x000fe400008f0eff */
[----:B------:R-:W-:Y:S01]  /*1710*/  LEA R90, P1, R120, R5, 0x1 ;  /* 0x00000005785a7211 */ /* 0x000fe200078208ff */
[----:B------:R0:W3:Y:S01]  /*1720*/  LDG.E.U16 R100, desc[UR6][R80.64] ;  /* 0x0000000650647981 */ /* 0x0000e2000c1e1500 */
[-C--:B------:R-:W-:Y:S01]  /*1730*/  LEA.HI.X.SX32 R87, R118, R3.reuse, 0x1, P0 ;  /* 0x0000000376577211 */ /* 0x080fe200000f0eff */
[C---:B------:R-:W-:Y:S01]  /*1740*/  IMAD R118, R15.reuse, 0x2, R150 ;  /* 0x000000020f767824 */ /* 0x040fe200078e0296 */
[----:B------:R-:W-:Y:S01]  /*1750*/  LEA.HI.X.SX32 R91, R120, R3, 0x1, P1 ;  /* 0x00000003785b7211 */ /* 0x000fe200008f0eff */
[----:B------:R1:W3:Y:S02]  /*1760*/  LDG.E.U16 R105, desc[UR6][R88.64] ;  /* 0x0000000658697981 */ /* 0x0002e4000c1e1500 */
[----:B------:R-:W-:-:S02]  /*1770*/  IMAD R120, R15, 0x2, R118 ;  /* 0x000000020f787824 */ /* 0x000fc400078e0276 */
[----:B------:R1:W3:Y:S01]  /*1780*/  LDG.E.U16 R101, desc[UR6][R92.64] ;  /* 0x000000065c657981 */ /* 0x0002e2000c1e1500 */
[----:B0-----:R-:W-:-:S03]  /*1790*/  LEA R80, P0, R122, R5, 0x1 ;  /* 0x000000057a507211 */ /* 0x001fc600078008ff */
[----:B------:R0:W3:Y:S01]  /*17a0*/  LDG.E.U16 R106, desc[UR6][R86.64] ;  /* 0x00000006566a7981 */ /* 0x0000e2000c1e1500 */
[----:B------:R-:W-:Y:S01]  /*17b0*/  LEA.HI.X.SX32 R81, R122, R3, 0x1, P0 ;  /* 0x000000037a517211 */ /* 0x000fe200000f0eff */
[C---:B------:R-:W-:Y:S01]  /*17c0*/  IMAD R122, R15.reuse, 0x2, R120 ;  /* 0x000000020f7a7824 */ /* 0x040fe200078e0278 */
[C---:B------:R-:W-:Y:S01]  /*17d0*/  LEA R82, P0, R124.reuse, R5, 0x1 ;  /* 0x000000057c527211 */ /* 0x040fe200078008ff */
[----:B------:R0:W3:Y:S03]  /*17e0*/  LDG.E.U16 R107, desc[UR6][R90.64] ;  /* 0x000000065a6b7981 */ /* 0x0000e6000c1e1500 */
[----:B------:R-:W-:Y:S01]  /*17f0*/  LEA.HI.X.SX32 R83, R124, R3, 0x1, P0 ;  /* 0x000000037c537211 */ /* 0x000fe200000f0eff */
[C---:B------:R-:W-:Y:S01]  /*1800*/  IMAD R124, R15.reuse, 0x2, R122 ;  /* 0x000000020f7c7824 */ /* 0x040fe200078e027a */
[-C--:B-1----:R-:W-:Y:S01]  /*1810*/  LEA R88, P0, R126, R5.reuse, 0x1 ;  /* 0x000000057e587211 */ /* 0x082fe200078008ff */
[----:B------:R-:W3:Y:S02]  /*1820*/  LDG.E.U16 R109, desc[UR6][R80.64] ;  /* 0x00000006506d7981 */ /* 0x000ee4000c1e1500 */
[C---:B------:R-:W-:Y:S01]  /*1830*/  IMAD R152, R15.reuse, 0x2, R124 ;  /* 0x000000020f987824 */ /* 0x040fe200078e027c */
[----:B------:R-:W-:Y:S01]  /*1840*/  LEA R92, P1, R128, R5, 0x1 ;  /* 0x00000005805c7211 */ /* 0x000fe200078208ff */
[----:B------:R1:W3:Y:S01]  /*1850*/  LDG.E.U16 R110, desc[UR6][R82.64] ;  /* 0x00000006526e7981 */ /* 0x0002e2000c1e1500 */
[-C--:B------:R-:W-:Y:S01]  /*1860*/  LEA.HI.X.SX32 R89, R126, R3.reuse, 0x1, P0 ;  /* 0x000000037e597211 */ /* 0x080fe200000f0eff */
[----:B------:R-:W-:Y:S01]  /*1870*/  IMAD R126, R15, 0x2, R152 ;  /* 0x000000020f7e7824 */ /* 0x000fe200078e0298 */
[----:B------:R-:W-:-:S02]  /*1880*/  LEA.HI.X.SX32 R93, R128, R3, 0x1, P1 ;  /* 0x00000003805d7211 */ /* 0x000fc400008f0eff */
[-C--:B------:R-:W-:Y:S01]  /*1890*/  LEA R96, P0, R130, R5.reuse, 0x1 ;  /* 0x0000000582607211 */ /* 0x080fe200078008ff */
[C---:B------:R-:W-:Y:S01]  /*18a0*/  IMAD R128, R15.reuse, 0x2, R126 ;  /* 0x000000020f807824 */ /* 0x040fe200078e027e */
[----:B------:R-:W-:Y:S01]  /*18b0*/  LEA R116, P1, R134, R5, 0x1 ;  /* 0x0000000586747211 */ /* 0x000fe200078208ff */
[----:B------:R-:W3:Y:S01]  /*18c0*/  LDG.E.U16 R111, desc[UR6][R88.64] ;  /* 0x00000006586f7981 */ /* 0x000ee2000c1e1500 */
[----:B------:R-:W-:Y:S01]  /*18d0*/  LEA.HI.X.SX32 R97, R130, R3, 0x1, P0 ;  /* 0x0000000382617211 */ /* 0x000fe200000f0eff */
[C---:B------:R-:W-:Y:S01]  /*18e0*/  IMAD R130, R15.reuse, 0x2, R128 ;  /* 0x000000020f827824 */ /* 0x040fe200078e0280 */
[C---:B------:R-:W-:Y:S01]  /*18f0*/  LEA R102, P0, R132.reuse, R5, 0x1 ;  /* 0x0000000584667211 */ /* 0x040fe200078008ff */
[----:B------:R-:W3:Y:S02]  /*1900*/  LDG.E.U16 R113, desc[UR6][R92.64] ;  /* 0x000000065c717981 */ /* 0x000ee4000c1e1500 */
[C---:B------:R-:W-:Y:S01]  /*1910*/  IMAD R154, R15.reuse, 0x2, R130 ;  /* 0x000000020f9a7824 */ /* 0x040fe200078e0282 */
[-C--:B------:R-:W-:Y:S01]  /*1920*/  LEA.HI.X.SX32 R103, R132, R3.reuse, 0x1, P0 ;  /* 0x0000000384677211 */ /* 0x080fe200000f0eff */
[----:B------:R1:W3:Y:S02]  /*1930*/  LDG.E.U16 R114, desc[UR6][R96.64] ;  /* 0x0000000660727981 */ /* 0x0002e4000c1e1500 */
[C---:B------:R-:W-:Y:S01]  /*1940*/  IMAD R132, R15.reuse, 0x2, R154 ;  /* 0x000000020f847824 */ /* 0x040fe200078e029a */
[----:B------:R-:W-:Y:S01]  /*1950*/  LEA.HI.X.SX32 R117, R134, R3, 0x1, P1 ;  /* 0x0000000386757211 */ /* 0x000fe200008f0eff */
[----:B------:R1:W3:Y:S01]  /*1960*/  LDG.E.U16 R115, desc[UR6][R102.64] ;  /* 0x0000000666737981 */ /* 0x0002e2000c1e1500 */
[----:B0-----:R-:W-:Y:S01]  /*1970*/  LEA R86, P0, R136, R5, 0x1 ;  /* 0x0000000588567211 */ /* 0x001fe200078008ff */
[----:B------:R-:W-:-:S03]  /*1980*/  IMAD R134, R15, 0x2, R132 ;  /* 0x000000020f867824 */ /* 0x000fc600078e0284 */
[----:B------:R-:W-:Y:S01]  /*1990*/  LEA.HI.X.SX32 R87, R136, R3, 0x1, P0 ;  /* 0x0000000388577211 */ /* 0x000fe200000f0eff */
[C---:B------:R-:W-:Y:S01]  /*19a0*/  IMAD R136, R15.reuse, 0x2, R134 ;  /* 0x000000020f887824 */ /* 0x040fe200078e0286 */
[C---:B------:R-:W-:Y:S01]  /*19b0*/  LEA R90, P0, R138.reuse, R5, 0x1 ;  /* 0x000000058a5a7211 */ /* 0x040fe200078008ff */
[----:B------:R0:W3:Y:S02]  /*19c0*/  LDG.E.U16 R117, desc[UR6][R116.64] ;  /* 0x0000000674757981 */ /* 0x0000e4000c1e1500 */
[C---:B------:R-:W-:Y:S01]  /*19d0*/  IMAD R156, R15.reuse, 0x2, R136 ;  /* 0x000000020f9c7824 */ /* 0x040fe200078e0288 */
[----:B------:R-:W-:Y:S01]  /*19e0*/  LEA.HI.X.SX32 R91, R138, R3, 0x1, P0 ;  /* 0x000000038a5b7211 */ /* 0x000fe200000f0eff */
[----:B------:R0:W3:Y:S02]  /*19f0*/  LDG.E.U16 R119, desc[UR6][R86.64] ;  /* 0x0000000656777981 */ /* 0x0000e4000c1e1500 */
[C---:B------:R-:W-:Y:S01]  /*1a00*/  IMAD R138, R15.reuse, 0x2, R156 ;  /* 0x000000020f8a7824 */ /* 0x040fe200078e029c */
[-C--:B-1----:R-:W-:Y:S01]  /*1a10*/  LEA R82, P0, R142, R5.reuse, 0x1 ;  /* 0x000000058e527211 */ /* 0x082fe200078008ff */
[----:B------:R1:W3:Y:S02]  /*1a20*/  LDG.E.U16 R121, desc[UR6][R90.64] ;  /* 0x000000065a797981 */ /* 0x0002e4000c1e1500 */
[----:B------:R-:W-:Y:S01]  /*1a30*/  IMAD R96, R15, 0x2, R138 ;  /* 0x000000020f607824 */ /* 0x000fe200078e028a */
[----:B------:R-:W-:-:S03]  /*1a40*/  LEA R80, P1, R140, R5, 0x1 ;  /* 0x000000058c507211 */ /* 0x000fc600078208ff */
[C---:B------:R-:W-:Y:S01]  /*1a50*/  IMAD R102, R15.reuse, 0x2, R96 ;  /* 0x000000020f667824 */ /* 0x040fe200078e0260 */
[----:B------:R-:W-:Y:S02]  /*1a60*/  LEA.HI.X.SX32 R83, R142, R3, 0x1, P0 ;  /* 0x000000038e537211 */ /* 0x000fe400000f0eff */
[----:B------:R-:W-:Y:S01]  /*1a70*/  LEA R88, P0, R148, R5, 0x1 ;  /* 0x0000000594587211 */ /* 0x000fe200078008ff */
[C---:B0-----:R-:W-:Y:S01]  /*1a80*/  IMAD R116, R15.reuse, 0x2, R102 ;  /* 0x000000020f747824 */ /* 0x041fe200078e0266 */
[----:B------:R-:W-:Y:S01]  /*1a90*/  LEA.HI.X.SX32 R81, R140, R3, 0x1, P1 ;  /* 0x000000038c517211 */ /* 0x000fe200008f0eff */
[----:B------:R-:W3:Y:S01]  /*1aa0*/  LDG.E.U16 R125, desc[UR6][R82.64] ;  /* 0x00000006527d7981 */ /* 0x000ee2000c1e1500 */
[----:B------:R-:W-:Y:S01]  /*1ab0*/  LEA R86, P1, R122, R5, 0x1 ;  /* 0x000000057a567211 */ /* 0x000fe200078208ff */
[----:B------:R-:W-:Y:S01]  /*1ac0*/  IMAD R140, R15, 0x2, R116 ;  /* 0x000000020f8c7824 */ /* 0x000fe200078e0274 */
[----:B------:R-:W-:Y:S01]  /*1ad0*/  LEA.HI.X.SX32 R89, R148, R3, 0x1, P0 ;  /* 0x0000000394597211 */ /* 0x000fe200000f0eff */
[----:B------:R0:W3:Y:S01]  /*1ae0*/  LDG.E.U16 R123, desc[UR6][R80.64] ;  /* 0x00000006507b7981 */ /* 0x0000e2000c1e1500 */
[----:B-1----:R-:W-:-:S02]  /*1af0*/  LEA R90, P0, R128, R5, 0x1 ;  /* 0x00000005805a7211 */ /* 0x002fc400078008ff */
[-C--:B------:R-:W-:Y:S01]  /*1b00*/  LEA.HI.X.SX32 R87, R122, R3.reuse, 0x1, P1 ;  /* 0x000000037a577211 */ /* 0x080fe200008f0eff */
[C---:B------:R-:W-:Y:S01]  /*1b10*/  IMAD R122, R15.reuse, 0x2, R140 ;  /* 0x000000020f7a7824 */ /* 0x040fe200078e028c */
[----:B------:R-:W-:Y:S01]  /*1b20*/  LEA.HI.X.SX32 R91, R128, R3, 0x1, P0 ;  /* 0x00000003805b7211 */ /* 0x000fe200000f0eff */
[----:B------:R1:W3:Y:S01]  /*1b30*/  LDG.E.U16 R127, desc[UR6][R88.64] ;  /* 0x00000006587f7981 */ /* 0x0002e2000c1e1500 */
[-C--:B------:R-:W-:Y:S01]  /*1b40*/  LEA R92, P0, R134, R5.reuse, 0x1 ;  /* 0x00000005865c7211 */ /* 0x080fe200078008ff */
[C---:B------:R-:W-:Y:S01]  /*1b50*/  IMAD R128, R15.reuse, 0x2, R122 ;  /* 0x000000020f807824 */ /* 0x040fe200078e027a */
[----:B0-----:R-:W-:Y:S01]  /*1b60*/  LEA R80, P1, R96, R5, 0x1 ;  /* 0x0000000560507211 */ /* 0x001fe200078208ff */
[----:B------:R0:W3:Y:S01]  /*1b70*/  LDG.E.U16 R129, desc[UR6][R86.64] ;  /* 0x0000000656817981 */ /* 0x0000e2000c1e1500 */
[----:B------:R-:W-:Y:S02]  /*1b80*/  LEA.HI.X.SX32 R93, R134, R3, 0x1, P0 ;  /* 0x00000003865d7211 */ /* 0x000fe400000f0eff */
[----:B------:R-:W-:Y:S01]  /*1b90*/  LEA R82, P0, R122, R5, 0x1 ;  /* 0x000000057a527211 */ /* 0x000fe200078008ff */
[C---:B------:R-:W-:Y:S01]  /*1ba0*/  IMAD R142, R15.reuse, 0x2, R128 ;  /* 0x000000020f8e7824 */ /* 0x040fe200078e0280 */
[-C--:B------:R-:W-:Y:S01]  /*1bb0*/  LEA.HI.X.SX32 R81, R96, R3.reuse, 0x1, P1 ;  /* 0x0000000360517211 */ /* 0x080fe200008f0eff */
[----:B------:R0:W3:Y:S01]  /*1bc0*/  LDG.E.U16 R137, desc[UR6][R92.64] ;  /* 0x000000065c897981 */ /* 0x0000e2000c1e1500 */
[----:B------:R-:W-:Y:S01]  /*1bd0*/  LEA.HI.X.SX32 R83, R122, R3, 0x1, P0 ;  /* 0x000000037a537211 */ /* 0x000fe200000f0eff */
[C---:B------:R-:W-:Y:S01]  /*1be0*/  IMAD R134, R15.reuse, 0x2, R142 ;  /* 0x000000020f867824 */ /* 0x040fe200078e028e */
[C---:B-1----:R-:W-:Y:S01]  /*1bf0*/  LEA R88, P0, R144.reuse, R5, 0x1 ;  /* 0x0000000590587211 */ /* 0x042fe200078008ff */
[----:B------:R1:W3:Y:S02]  /*1c00*/  LDG.E.U16 R133, desc[UR6][R90.64] ;  /* 0x000000065a857981 */ /* 0x0002e4000c1e1500 */
[----:B------:R-:W-:Y:S01]  /*1c10*/  IMAD R148, R15, 0x2, R134 ;  /* 0x000000020f947824 */ /* 0x000fe200078e0286 */
[----:B------:R-:W-:Y:S01]  /*1c20*/  LEA.HI.X.SX32 R89, R144, R3, 0x1, P0 ;  /* 0x0000000390597211 */ /* 0x000fe200000f0eff */
[----:B------:R1:W3:Y:S01]  /*1c30*/  LDG.E.U16 R141, desc[UR6][R80.64] ;  /* 0x00000006508d7981 */ /* 0x0002e2000c1e1500 */
[----:B------:R-:W-:-:S02]  /*1c40*/  LEA R96, P0, R150, R5, 0x1 ;  /* 0x0000000596607211 */ /* 0x000fc400078008ff */
[----:B0-----:R-:W-:Y:S01]  /*1c50*/  LEA R86, P1, R148, R5, 0x1 ;  /* 0x0000000594567211 */ /* 0x001fe200078208ff */
[----:B------:R-:W3:Y:S01]  /*1c60*/  LDG.E.U16 R145, desc[UR6][R82.64] ;  /* 0x0000000652917981 */ /* 0x000ee2000c1e1500 */
[----:B------:R-:W-:Y:S02]  /*1c70*/  LEA.HI.X.SX32 R97, R150, R3, 0x1, P0 ;  /* 0x0000000396617211 */ /* 0x000fe400000f0eff */
[----:B------:R-:W-:Y:S01]  /*1c80*/  LEA R92, P0, R130, R5, 0x1 ;  /* 0x00000005825c7211 */ /* 0x000fe200078008ff */
[----:B------:R-:W3:Y:S01]  /*1c90*/  LDG.E.U16 R122, desc[UR6][R88.64] ;  /* 0x00000006587a7981 */ /* 0x000ee2000c1e1500 */
[-C--:B------:R-:W-:Y:S02]  /*1ca0*/  LEA.HI.X.SX32 R87, R148, R3.reuse, 0x1, P1 ;  /* 0x0000000394577211 */ /* 0x080fe400008f0eff */
[----:B------:R-:W-:Y:S02]  /*1cb0*/  LEA.HI.X.SX32 R93, R130, R3, 0x1, P0 ;  /* 0x00000003825d7211 */ /* 0x000fe400000f0eff */
[-C--:B-1----:R-:W-:Y:S01]  /*1cc0*/  LEA R90, P1, R124, R5.reuse, 0x1 ;  /* 0x000000057c5a7211 */ /* 0x082fe200078208ff */
[----:B------:R0:W3:Y:S01]  /*1cd0*/  LDG.E.U16 R147, desc[UR6][R86.64] ;  /* 0x0000000656937981 */ /* 0x0000e2000c1e1500 */
[----:B------:R-:W-:-:S02]  /*1ce0*/  LEA R80, P0, R136, R5, 0x1 ;  /* 0x0000000588507211 */ /* 0x000fc400078008ff */
[-C--:B------:R-:W-:Y:S01]  /*1cf0*/  LEA.HI.X.SX32 R91, R124, R3.reuse, 0x1, P1 ;  /* 0x000000037c5b7211 */ /* 0x080fe200008f0eff */
[----:B------:R-:W3:Y:S01]  /*1d00*/  LDG.E.U16 R135, desc[UR6][R92.64] ;  /* 0x000000065c877981 */ /* 0x000ee2000c1e1500 */
[----:B------:R-:W-:-:S03]  /*1d10*/  LEA.HI.X.SX32 R81, R136, R3, 0x1, P0 ;  /* 0x0000000388517211 */ /* 0x000fc600000f0eff */
[----:B------:R1:W3:Y:S01]  /*1d20*/  LDG.E.U16 R130, desc[UR6][R90.64] ;  /* 0x000000065a827981 */ /* 0x0002e2000c1e1500 */
[-C--:B0-----:R-:W-:Y:S01]  /*1d30*/  LEA R86, P0, R128, R5.reuse, 0x1 ;  /* 0x0000000580567211 */ /* 0x081fe200078008ff */
[----:B------:R-:W-:Y:S01]  /*1d40*/  IMAD R148, R15, 0x2, R148 ;  /* 0x000000020f947824 */ /* 0x000fe200078e0294 */
[----:B------:R-:W-:Y:S01]  /*1d50*/  LEA R82, P1, R102, R5, 0x1 ;  /* 0x0000000566527211 */ /* 0x000fe200078208ff */
[----:B------:R0:W3:Y:S01]  /*1d60*/  LDG.E.U16 R124, desc[UR6][R96.64] ;  /* 0x00000006607c7981 */ /* 0x0000e2000c1e1500 */
[----:B------:R-:W-:-:S03]  /*1d70*/  LEA.HI.X.SX32 R87, R128, R3, 0x1, P0 ;  /* 0x0000000380577211 */ /* 0x000fc600000f0eff */
[----:B------:R5:W3:Y:S01]  /*1d80*/  LDG.E.U16 R139, desc[UR6][R80.64] ;  /* 0x00000006508b7981 */ /* 0x000ae2000c1e1500 */
[----:B-1----:R-:W-:Y:S02]  /*1d90*/  LEA R90, P0, R146, R5, 0x1 ;  /* 0x00000005925a7211 */ /* 0x002fe400078008ff */
[-C--:B------:R-:W-:Y:S01]  /*1da0*/  LEA.HI.X.SX32 R83, R102, R3.reuse, 0x1, P1 ;  /* 0x0000000366537211 */ /* 0x080fe200008f0eff */
[----:B------:R1:W3:Y:S01]  /*1db0*/  LDG.E.U16 R144, desc[UR6][R86.64] ;  /* 0x0000000656907981 */ /* 0x0002e2000c1e1500 */
[----:B------:R-:W-:Y:S02]  /*1dc0*/  LEA.HI.X.SX32 R91, R146, R3, 0x1, P0 ;  /* 0x00000003925b7211 */ /* 0x000fe400000f0eff */
[-C--:B------:R-:W-:Y:S01]  /*1dd0*/  LEA R92, P0, R152, R5.reuse, 0x1 ;  /* 0x00000005985c7211 */ /* 0x080fe200078008ff */
[----:B------:R-:W3:Y:S01]  /*1de0*/  LDG.E.U16 R143, desc[UR6][R82.64] ;  /* 0x00000006528f7981 */ /* 0x000ee2000c1e1500 */
[----:B0-----:R-:W-:Y:S02]  /*1df0*/  LEA R96, P1, R148, R5, 0x1 ;  /* 0x0000000594607211 */ /* 0x001fe400078208ff */
[----:B------:R-:W-:-:S02]  /*1e00*/  LEA.HI.X.SX32 R93, R152, R3, 0x1, P0 ;  /* 0x00000003985d7211 */ /* 0x000fc400000f0eff */
[----:B-----5:R-:W-:Y:S02]  /*1e10*/  LEA R80, P0, R156, R5, 0x1 ;  /* 0x000000059c507211 */ /* 0x020fe400078008ff */
[----:B------:R-:W-:Y:S01]  /*1e20*/  LEA.HI.X.SX32 R97, R148, R3, 0x1, P1 ;  /* 0x0000000394617211 */ /* 0x000fe200008f0eff */
[----:B------:R-:W-:Y:S01]  /*1e30*/  IMAD R148, R15, 0x2, R148 ;  /* 0x000000020f947824 */ /* 0x000fe200078e0294 */
[----:B------:R-:W-:Y:S01]  /*1e40*/  LEA R88, P1, R118, R5, 0x1 ;  /* 0x0000000576587211 */ /* 0x000fe200078208ff */
[----:B------:R-:W5:Y:S01]  /*1e50*/  LDG.E.U16 R131, desc[UR6][R92.64] ;  /* 0x000000065c837981 */ /* 0x000f62000c1e1500 */
[----:B------:R-:W-:Y:S02]  /*1e60*/  LEA.HI.X.SX32 R81, R156, R3, 0x1, P0 ;  /* 0x000000039c517211 */ /* 0x000fe400000f0eff */
[----:B-1----:R-:W-:Y:S01]  /*1e70*/  LEA R86, P0, R116, R5, 0x1 ;  /* 0x0000000574567211 */ /* 0x002fe200078008ff */
[----:B------:R0:W5:Y:S01]  /*1e80*/  LDG.E.U16 R149, desc[UR6][R96.64] ;  /* 0x0000000660957981 */ /* 0x000162000c1e1500 */
[----:B------:R-:W-:-:S02]  /*1e90*/  LEA.HI.X.SX32 R89, R118, R3, 0x1, P1 ;  /* 0x0000000376597211 */ /* 0x000fc400008f0eff */
[----:B------:R-:W-:Y:S01]  /*1ea0*/  LEA.HI.X.SX32 R87, R116, R3, 0x1, P0 ;  /* 0x0000000374577211 */ /* 0x000fe200000f0eff */
[----:B------:R1:W5:Y:S01]  /*1eb0*/  LDG.E.U16 R118, desc[UR6][R90.64] ;  /* 0x000000065a767981 */ /* 0x000362000c1e1500 */
[----:B------:R-:W-:-:S03]  /*1ec0*/  LEA R102, P1, R154, R5, 0x1 ;  /* 0x000000059a667211 */ /* 0x000fc600078208ff */
[----:B------:R1:W5:Y:S01]  /*1ed0*/  LDG.E.U16 R128, desc[UR6][R88.64] ;  /* 0x0000000658807981 */ /* 0x000362000c1e1500 */
[----:B------:R-:W-:Y:S01]  /*1ee0*/  LEA.HI.X.SX32 R103, R154, R3, 0x1, P1 ;  /* 0x000000039a677211 */ /* 0x000fe200008f0eff */
[----:B0-----:R-:W-:Y:S02]  /*1ef0*/  IMAD R96, R15, 0x2, R148 ;  /* 0x000000020f607824 */ /* 0x001fe400078e0294 */
[----:B------:R-:W5:Y:S01]  /*1f00*/  LDG.E.U16 R116, desc[UR6][R80.64] ;  /* 0x0000000650747981 */ /* 0x000f62000c1e1500 */
[-C--:B-1----:R-:W-:Y:S02]  /*1f10*/  LEA R90, P0, R148, R5.reuse, 0x1 ;  /* 0x00000005945a7211 */ /* 0x082fe400078008ff */
[----:B------:R-:W-:Y:S01]  /*1f20*/  LEA R82, P1, R142, R5, 0x1 ;  /* 0x000000058e527211 */ /* 0x000fe200078208ff */
[----:B------:R0:W5:Y:S01]  /*1f30*/  LDG.E.U16 R136, desc[UR6][R102.64] ;  /* 0x0000000666887981 */ /* 0x000162000c1e1500 */
[----:B------:R-:W-:Y:S02]  /*1f40*/  LEA.HI.X.SX32 R91, R148, R3, 0x1, P0 ;  /* 0x00000003945b7211 */ /* 0x000fe400000f0eff */
[----:B------:R-:W-:-:S02]  /*1f50*/  LEA R88, P0, R108, R5, 0x1 ;  /* 0x000000056c587211 */ /* 0x000fc400078008ff */
[-C--:B------:R-:W-:Y:S01]  /*1f60*/  LEA.HI.X.SX32 R83, R142, R3.reuse, 0x1, P1 ;  /* 0x000000038e537211 */ /* 0x080fe200008f0eff */
[----:B------:R-:W5:Y:S01]  /*1f70*/  LDG.E.U16 R148, desc[UR6][R90.64] ;  /* 0x000000065a947981 */ /* 0x000f62000c1e1500 */
[----:B------:R-:W-:Y:S02]  /*1f80*/  LEA.HI.X.SX32 R89, R108, R3, 0x1, P0 ;  /* 0x000000036c597211 */ /* 0x000fe400000f0eff */
[-C--:B------:R-:W-:Y:S01]  /*1f90*/  LEA R92, P1, R96, R5.reuse, 0x1 ;  /* 0x00000005605c7211 */ /* 0x080fe200078208ff */
[----:B------:R-:W5:Y:S01]  /*1fa0*/  LDG.E.U16 R142, desc[UR6][R86.64] ;  /* 0x00000006568e7981 */ /* 0x000f62000c1e1500 */
[----:B0-----:R-:W-:Y:S02]  /*1fb0*/  LEA R102, P0, R112, R5, 0x1 ;  /* 0x0000000570667211 */ /* 0x001fe400078008ff */
[-C--:B------:R-:W-:Y:S01]  /*1fc0*/  LEA.HI.X.SX32 R93, R96, R3.reuse, 0x1, P1 ;  /* 0x00000003605d7211 */ /* 0x080fe200008f0eff */
[----:B------:R0:W5:Y:S01]  /*1fd0*/  LDG.E.U16 R146, desc[UR6][R82.64] ;  /* 0x0000000652927981 */ /* 0x000162000c1e1500 */
[----:B------:R-:W-:-:S02]  /*1fe0*/  LEA.HI.X.SX32 R103, R112, R3, 0x1, P0 ;  /* 0x0000000370677211 */ /* 0x000fc400000f0eff */
[-C--:B------:R-:W-:Y:S01]  /*1ff0*/  LEA R96, P1, R120, R5.reuse, 0x1 ;  /* 0x0000000578607211 */ /* 0x080fe200078208ff */
[----:B------:R1:W5:Y:S01]  /*2000*/  LDG.E.U16 R108, desc[UR6][R92.64] ;  /* 0x000000065c6c7981 */ /* 0x000362000c1e1500 */
[----:B------:R-:W-:Y:S02]  /*2010*/  LEA R80, P0, R126, R5, 0x1 ;  /* 0x000000057e507211 */ /* 0x000fe400078008ff */
[-C--:B------:R-:W-:Y:S01]  /*2020*/  LEA.HI.X.SX32 R97, R120, R3.reuse, 0x1, P1 ;  /* 0x0000000378617211 */ /* 0x080fe200008f0eff */
[----:B------:R-:W5:Y:S01]  /*2030*/  LDG.E.U16 R88, desc[UR6][R88.64] ;  /* 0x0000000658587981 */ /* 0x000f62000c1e1500 */
[----:B------:R-:W-:Y:S02]  /*2040*/  LEA.HI.X.SX32 R81, R126, R3, 0x1, P0 ;  /* 0x000000037e517211 */ /* 0x000fe400000f0eff */
[-C--:B0-----:R-:W-:Y:S01]  /*2050*/  LEA R82, P0, R132, R5.reuse, 0x1 ;  /* 0x0000000584527211 */ /* 0x081fe200078008ff */
[----:B------:R-:W5:Y:S01]  /*2060*/  LDG.E.U16 R102, desc[UR6][R102.64] ;  /* 0x0000000666667981 */ /* 0x000f62000c1e1500 */
[----:B------:R-:W-:-:S02]  /*2070*/  LEA R86, P1, R138, R5, 0x1 ;  /* 0x000000058a567211 */ /* 0x000fc400078208ff */
[-C--:B------:R-:W-:Y:S01]  /*2080*/  LEA.HI.X.SX32 R83, R132, R3.reuse, 0x1, P0 ;  /* 0x0000000384537211 */ /* 0x080fe200000f0eff */
[----:B------:R-:W5:Y:S01]  /*2090*/  LDG.E.U16 R96, desc[UR6][R96.64] ;  /* 0x0000000660607981 */ /* 0x000f62000c1e1500 */
[----:B------:R-:W-:Y:S02]  /*20a0*/  LEA.HI.X.SX32 R87, R138, R3, 0x1, P1 ;  /* 0x000000038a577211 */ /* 0x000fe400008f0eff */
[-C--:B------:R-:W-:Y:S01]  /*20b0*/  LEA R90, P0, R140, R5.reuse, 0x1 ;  /* 0x000000058c5a7211 */ /* 0x080fe200078008ff */
[----:B------:R-:W5:Y:S01]  /*20c0*/  LDG.E.U16 R80, desc[UR6][R80.64] ;  /* 0x0000000650507981 */ /* 0x000f62000c1e1500 */
[----:B-1----:R-:W-:Y:S02]  /*20d0*/  LEA R92, P1, R134, R5, 0x1 ;  /* 0x00000005865c7211 */ /* 0x002fe400078208ff */
[-C--:B------:R-:W-:Y:S01]  /*20e0*/  LEA.HI.X.SX32 R91, R140, R3.reuse, 0x1, P0 ;  /* 0x000000038c5b7211 */ /* 0x080fe200000f0eff */
[----:B------:R-:W5:Y:S01]  /*20f0*/  LDG.E.U16 R82, desc[UR6][R82.64] ;  /* 0x0000000652527981 */ /* 0x000f62000c1e1500 */
[----:B------:R-:W-:Y:S01]  /*2100*/  LEA.HI.X.SX32 R93, R134, R3, 0x1, P1 ;  /* 0x00000003865d7211 */ /* 0x000fe200008f0eff */
[----:B------:R-:W0:Y:S02]  /*2110*/  S2UR UR5, SR_CgaCtaId ;  /* 0x00000000000579c3 */ /* 0x000e240000008800 */
[----:B------:R-:W5:Y:S04]  /*2120*/  LDG.E.U16 R86, desc[UR6][R86.64] ;  /* 0x0000000656567981 */ /* 0x000f68000c1e1500 */
[----:B------:R-:W5:Y:S02]  /*2130*/  LDG.E.U16 R90, desc[UR6][R90.64] ;  /* 0x000000065a5a7981 */ /* 0x000f64000c1e1500 */
[----:B------:R-:W1:Y:S02]  /*2140*/  LDC R5, c[0x0][0x280] ;  /* 0x0000a000ff057b82 */ /* 0x000e640000000800 */
[----:B------:R-:W5:Y:S01]  /*2150*/  LDG.E.U16 R92, desc[UR6][R92.64] ;  /* 0x000000065c5c7981 */ /* 0x000f62000c1e1500 */
[----:B------:R-:W-:Y:S01]  /*2160*/  SHF.R.S32.HI R3, RZ, 0x7, R2 ;  /* 0x00000007ff037819 */ /* 0x000fe20000011402 */
[----:B------:R-:W-:-:S03]  /*2170*/  IMAD.SHL.U32 R15, R2, 0x2, RZ ;  /* 0x00000002020f7824 */ /* 0x000fc600078e00ff */
[----:B------:R-:W-:-:S04]  /*2180*/  SGXT R3, R3, 0x1 ;  /* 0x000000010303781a */ /* 0x000fc80000000200 */
[----:B------:R-:W-:Y:S02]  /*2190*/  LOP3.LUT R112, R3, 0x90, RZ, 0xc0, !PT ;  /* 0x0000009003707812 */ /* 0x000fe400078ec0ff */
[----:B------:R-:W-:Y:S02]  /*21a0*/  LOP3.LUT R152, R2, 0x40, RZ, 0xc0, !PT ;  /* 0x0000004002987812 */ /* 0x000fe400078ec0ff */
[----:B------:R-:W-:Y:S01]  /*21b0*/  LOP3.LUT R3, R112, 0x7e, R15, 0x78, !PT ;  /* 0x0000007e70037812 */ /* 0x000fe200078e780f */
[----:B------:R-:W-:Y:S02]  /*21c0*/  UMOV UR4, 0x400 ;  /* 0x0000040000047882 */ /* 0x000fe40000000000 */
[----:B0-----:R-:W-:Y:S02]  /*21d0*/  ULEA UR4, UR5, UR4, 0x18 ;  /* 0x0000000405047291 */ /* 0x001fe4000f8ec03f */
[----:B------:R-:W-:Y:S01]  /*21e0*/  IMAD R112, R152, 0x200, R3 ;  /* 0x0000020098707824 */ /* 0x000fe200078e0203 */
[----:B-1----:R-:W-:-:S04]  /*21f0*/  ISETP.GE.AND P0, PT, R5, 0x1, PT ;  /* 0x000000010500780c */ /* 0x002fc80003f06270 */
[C---:B------:R-:W-:Y:S02]  /*2200*/  LOP3.LUT R3, R112.reuse, 0x20, RZ, 0x3c, !PT ;  /* 0x0000002070037812 */ /* 0x040fe400078e3cff */
[----:B------:R0:W-:Y:S04]  /*2210*/  STS.U16 [R112+UR4], R4 ;  /* 0x0000000470007988 */ /* 0x0001e80008000404 */
[----:B------:R-:W-:Y:S04]  /*2220*/  STS.U16 [R112+UR4+0x400], R10 ;  /* 0x0004000a70007988 */ /* 0x000fe80008000404 */
[----:B------:R-:W-:Y:S01]  /*2230*/  STS.U16 [R112+UR4+0x800], R14 ;  /* 0x0008000e70007988 */ /* 0x000fe20008000404 */
[----:B0-----:R-:W-:-:S03]  /*2240*/  LOP3.LUT R4, R112, 0x40, RZ, 0x3c, !PT ;  /* 0x0000004070047812 */ /* 0x001fc600078e3cff */
[----:B------:R-:W-:Y:S04]  /*2250*/  STS.U16 [R112+UR4+0xc00], R19 ;  /* 0x000c001370007988 */ /* 0x000fe80008000404 */
        /* <DEDUP_REMOVED lines=11> */
[----:B--2---:R-:W-:Y:S04]  /*2310*/  STS.U16 [R112+UR4+0x3c00], R67 ;  /* 0x003c004370007988 */ /* 0x004fe80008000404 */
[----:B------:R-:W-:Y:S04]  /*2320*/  STS.U16 [R112+UR4+0x4000], R71 ;  /* 0x0040004770007988 */ /* 0x000fe80008000404 */
[----:B------:R-:W-:Y:S04]  /*2330*/  STS.U16 [R112+UR4+0x4400], R75 ;  /* 0x0044004b70007988 */ /* 0x000fe80008000404 */
[----:B----4-:R-:W-:Y:S04]  /*2340*/  STS.U16 [R112+UR4+0x4800], R79 ;  /* 0x0048004f70007988 */ /* 0x010fe80008000404 */
[----:B---3--:R-:W-:Y:S04]  /*2350*/  STS.U16 [R112+UR4+0x4c00], R95 ;  /* 0x004c005f70007988 */ /* 0x008fe80008000404 */
[----:B------:R-:W-:Y:S04]  /*2360*/  STS.U16 [R112+UR4+0x5000], R101 ;  /* 0x0050006570007988 */ /* 0x000fe80008000404 */
[----:B------:R-:W-:Y:S04]  /*2370*/  STS.U16 [R112+UR4+0x5400], R107 ;  /* 0x0054006b70007988 */ /* 0x000fe80008000404 */
[----:B------:R-:W-:Y:S01]  /*2380*/  STS.U16 [R112+UR4+0x5800], R113 ;  /* 0x0058007170007988 */ /* 0x000fe20008000404 */
[----:B------:R-:W-:Y:S01]  /*2390*/  IMAD.MOV.U32 R168, RZ, RZ, 0x3f800000 ;  /* 0x3f800000ffa87424 */ /* 0x000fe200078e00ff */
[----:B------:R-:W-:-:S02]  /*23a0*/  CS2R R150, SRZ ;  /* 0x0000000000967805 */ /* 0x000fc4000001ff00 */
        /* <DEDUP_REMOVED lines=9> */
[----:B------:R0:W-:Y:S04]  /*2440*/  STS.U16 [R3+UR4+0x100], R7 ;  /* 0x0001000703007988 */ /* 0x0001e80008000404 */
[----:B------:R-:W-:Y:S01]  /*2450*/  STS.U16 [R3+UR4+0x500], R11 ;  /* 0x0005000b03007988 */ /* 0x000fe20008000404 */
[----:B0-----:R-:W-:-:S03]  /*2460*/  LOP3.LUT R7, R112, 0x60, RZ, 0x3c, !PT ;  /* 0x0000006070077812 */ /* 0x001fc600078e3cff */
[----:B------:R-:W-:Y:S04]  /*2470*/  STS.U16 [R3+UR4+0x900], R16 ;  /* 0x0009001003007988 */ /* 0x000fe80008000404 */
[----:B------:R0:W-:Y:S04]  /*2480*/  STS.U16 [R3+UR4+0xd00], R20 ;  /* 0x000d001403007988 */ /* 0x0001e80008000404 */
        /* <DEDUP_REMOVED lines=27> */
[----:B-----5:R1:W-:Y:S04]  /*2640*/  STS.U16 [R3+UR4+0x7d00], R149 ;  /* 0x007d009503007988 */ /* 0x0203e80008000404 */
[----:B------:R-:W-:Y:S04]  /*2650*/  STS.U16 [R4+UR4+0x200], R8 ;  /* 0x0002000804007988 */ /* 0x000fe80008000404 */
[----:B------:R-:W-:Y:S04]  /*2660*/  STS.U16 [R4+UR4+0x600], R12 ;  /* 0x0006000c04007988 */ /* 0x000fe80008000404 */
[----:B------:R-:W-:Y:S04]  /*2670*/  STS.U16 [R4+UR4+0xa00], R17 ;  /* 0x000a001104007988 */ /* 0x000fe80008000404 */
        /* <DEDUP_REMOVED lines=28> */
[----:B------:R3:W-:Y:S01]  /*2840*/  STS.U16 [R4+UR4+0x7e00], R148 ;  /* 0x007e009404007988 */ /* 0x0007e20008000404 */
[----:B0-----:R-:W-:-:S03]  /*2850*/  IMAD.MOV.U32 R20, RZ, RZ, 0x3f800000 ;  /* 0x3f800000ff147424 */ /* 0x001fc600078e00ff */
[----:B------:R-:W-:Y:S01]  /*2860*/  STS.U16 [R7+UR4+0x300], R9 ;  /* 0x0003000907007988 */ /* 0x000fe20008000404 */
[----:B-1----:R-:W-:-:S03]  /*2870*/  IMAD.MOV.U32 R3, RZ, RZ, -0x800000 ;  /* 0xff800000ff037424 */ /* 0x002fc600078e00ff */
[----:B------:R-:W-:Y:S01]  /*2880*/  STS.U16 [R7+UR4+0x700], R13 ;  /* 0x0007000d07007988 */ /* 0x000fe20008000404 */
[----:B--2---:R-:W-:-:S03]  /*2890*/  CS2R R24, SRZ ;  /* 0x0000000000187805 */ /* 0x004fc6000001ff00 */
[----:B------:R-:W-:Y:S01]  /*28a0*/  STS.U16 [R7+UR4+0xb00], R18 ;  /* 0x000b001207007988 */ /* 0x000fe20008000404 */
[----:B---3--:R-:W-:-:S03]  /*28b0*/  IMAD.MOV.U32 R4, RZ, RZ, -0x800000 ;  /* 0xff800000ff047424 */ /* 0x008fc600078e00ff */
[----:B------:R-:W-:Y:S01]  /*28c0*/  STS.U16 [R7+UR4+0xf00], R22 ;  /* 0x000f001607007988 */ /* 0x000fe20008000404 */
[----:B------:R-:W-:-:S03]  /*28d0*/  CS2R R28, SRZ ;  /* 0x00000000001c7805 */ /* 0x000fc6000001ff00 */
[----:B------:R0:W-:Y:S01]  /*28e0*/  STS.U16 [R7+UR4+0x1300], R26 ;  /* 0x0013001a07007988 */ /* 0x0001e20008000404 */
[----:B------:R-:W-:-:S03]  /*28f0*/  CS2R R32, SRZ ;  /* 0x0000000000207805 */ /* 0x000fc6000001ff00 */
[----:B------:R1:W-:Y:S01]  /*2900*/  STS.U16 [R7+UR4+0x1700], R30 ;  /* 0x0017001e07007988 */ /* 0x0003e20008000404 */
[----:B------:R-:W-:-:S03]  /*2910*/  CS2R R36, SRZ ;  /* 0x0000000000247805 */ /* 0x000fc6000001ff00 */
[----:B------:R-:W-:Y:S01]  /*2920*/  STS.U16 [R7+UR4+0x7f00], R108 ;  /* 0x007f006c07007988 */ /* 0x000fe20008000404 */
[----:B------:R-:W-:-:S03]  /*2930*/  CS2R R40, SRZ ;  /* 0x0000000000287805 */ /* 0x000fc6000001ff00 */
[----:B------:R2:W-:Y:S01]  /*2940*/  STS.U16 [R7+UR4+0x1b00], R34 ;  /* 0x001b002207007988 */ /* 0x0005e20008000404 */
[----:B0-----:R-:W-:-:S03]  /*2950*/  CS2R R26, SRZ ;  /* 0x00000000001a7805 */ /* 0x001fc6000001ff00 */
[----:B------:R0:W-:Y:S01]  /*2960*/  STS.U16 [R7+UR4+0x1f00], R38 ;  /* 0x001f002607007988 */ /* 0x0001e20008000404 */
[----:B-1----:R-:W-:-:S03]  /*2970*/  CS2R R30, SRZ ;  /* 0x00000000001e7805 */ /* 0x002fc6000001ff00 */
[----:B------:R1:W-:Y:S01]  /*2980*/  STS.U16 [R7+UR4+0x2300], R42 ;  /* 0x0023002a07007988 */ /* 0x0003e20008000404 */
[----:B------:R-:W-:-:S03]  /*2990*/  CS2R R44, SRZ ;  /* 0x00000000002c7805 */ /* 0x000fc6000001ff00 */
[----:B------:R3:W-:Y:S01]  /*29a0*/  STS.U16 [R7+UR4+0x2700], R46 ;  /* 0x0027002e07007988 */ /* 0x0007e20008000404 */
[----:B--2---:R-:W-:-:S03]  /*29b0*/  CS2R R34, SRZ ;  /* 0x0000000000227805 */ /* 0x004fc6000001ff00 */
[----:B------:R2:W-:Y:S01]  /*29c0*/  STS.U16 [R7+UR4+0x2b00], R50 ;  /* 0x002b003207007988 */ /* 0x0005e20008000404 */
[----:B0-----:R-:W-:-:S03]  /*29d0*/  CS2R R38, SRZ ;  /* 0x0000000000267805 */ /* 0x001fc6000001ff00 */
[----:B------:R0:W-:Y:S01]  /*29e0*/  STS.U16 [R7+UR4+0x2f00], R54 ;  /* 0x002f003607007988 */ /* 0x0001e20008000404 */
[----:B-1----:R-:W-:-:S03]  /*29f0*/  CS2R R42, SRZ ;  /* 0x00000000002a7805 */ /* 0x002fc6000001ff00 */
[----:B------:R1:W-:Y:S01]  /*2a00*/  STS.U16 [R7+UR4+0x3300], R58 ;  /* 0x0033003a07007988 */ /* 0x0003e20008000404 */
[----:B---3--:R-:W-:-:S03]  /*2a10*/  CS2R R46, SRZ ;  /* 0x00000000002e7805 */ /* 0x008fc6000001ff00 */
[----:B------:R3:W-:Y:S01]  /*2a20*/  STS.U16 [R7+UR4+0x3700], R62 ;  /* 0x0037003e07007988 */ /* 0x0007e20008000404 */
[----:B------:R-:W-:-:S03]  /*2a30*/  CS2R R48, SRZ ;  /* 0x0000000000307805 */ /* 0x000fc6000001ff00 */
[----:B------:R4:W-:Y:S01]  /*2a40*/  STS.U16 [R7+UR4+0x3b00], R66 ;  /* 0x003b004207007988 */ /* 0x0009e20008000404 */
[----:B--2---:R-:W-:-:S03]  /*2a50*/  CS2R R50, SRZ ;  /* 0x0000000000327805 */ /* 0x004fc6000001ff00 */
[----:B------:R2:W-:Y:S01]  /*2a60*/  STS.U16 [R7+UR4+0x3f00], R70 ;  /* 0x003f004607007988 */ /* 0x0005e20008000404 */
[----:B------:R-:W-:-:S03]  /*2a70*/  CS2R R52, SRZ ;  /* 0x0000000000347805 */ /* 0x000fc6000001ff00 */
[----:B------:R5:W-:Y:S01]  /*2a80*/  STS.U16 [R7+UR4+0x4300], R74 ;  /* 0x0043004a07007988 */ /* 0x000be20008000404 */
[----:B0-----:R-:W-:-:S03]  /*2a90*/  CS2R R54, SRZ ;  /* 0x0000000000367805 */ /* 0x001fc6000001ff00 */
[----:B------:R0:W-:Y:S01]  /*2aa0*/  STS.U16 [R7+UR4+0x4700], R78 ;  /* 0x0047004e07007988 */ /* 0x0001e20008000404 */
[----:B------:R-:W-:-:S03]  /*2ab0*/  CS2R R56, SRZ ;  /* 0x0000000000387805 */ /* 0x000fc6000001ff00 */
[----:B------:R-:W-:Y:S01]  /*2ac0*/  STS.U16 [R7+UR4+0x4b00], R94 ;  /* 0x004b005e07007988 */ /* 0x000fe20008000404 */
[----:B-1----:R-:W-:-:S03]  /*2ad0*/  CS2R R58, SRZ ;  /* 0x00000000003a7805 */ /* 0x002fc6000001ff00 */
[----:B------:R-:W-:Y:S01]  /*2ae0*/  STS.U16 [R7+UR4+0x4f00], R100 ;  /* 0x004f006407007988 */ /* 0x000fe20008000404 */
[----:B------:R-:W-:-:S03]  /*2af0*/  CS2R R60, SRZ ;  /* 0x00000000003c7805 */ /* 0x000fc6000001ff00 */
[----:B------:R-:W-:Y:S01]  /*2b00*/  STS.U16 [R7+UR4+0x5300], R106 ;  /* 0x0053006a07007988 */ /* 0x000fe20008000404 */
[----:B---3--:R-:W-:-:S03]  /*2b10*/  CS2R R62, SRZ ;  /* 0x00000000003e7805 */ /* 0x008fc6000001ff00 */
[----:B------:R-:W-:Y:S01]  /*2b20*/  STS.U16 [R7+UR4+0x5700], R111 ;  /* 0x0057006f07007988 */ /* 0x000fe20008000404 */
[----:B------:R-:W-:-:S03]  /*2b30*/  CS2R R64, SRZ ;  /* 0x0000000000407805 */ /* 0x000fc6000001ff00 */
[----:B------:R-:W-:Y:S01]  /*2b40*/  STS.U16 [R7+UR4+0x5b00], R117 ;  /* 0x005b007507007988 */ /* 0x000fe20008000404 */
[----:B----4-:R-:W-:-:S03]  /*2b50*/  CS2R R66, SRZ ;  /* 0x0000000000427805 */ /* 0x010fc6000001ff00 */
[----:B------:R-:W-:Y:S01]  /*2b60*/  STS.U16 [R7+UR4+0x5f00], R88 ;  /* 0x005f005807007988 */ /* 0x000fe20008000404 */
[----:B------:R-:W-:-:S03]  /*2b70*/  CS2R R68, SRZ ;  /* 0x0000000000447805 */ /* 0x000fc6000001ff00 */
[----:B------:R-:W-:Y:S01]  /*2b80*/  STS.U16 [R7+UR4+0x6300], R102 ;  /* 0x0063006607007988 */ /* 0x000fe20008000404 */
[----:B--2---:R-:W-:-:S03]  /*2b90*/  CS2R R70, SRZ ;  /* 0x0000000000467805 */ /* 0x004fc6000001ff00 */
[----:B------:R-:W-:Y:S01]  /*2ba0*/  STS.U16 [R7+UR4+0x6700], R96 ;  /* 0x0067006007007988 */ /* 0x000fe20008000404 */
[----:B------:R-:W-:-:S03]  /*2bb0*/  CS2R R72, SRZ ;  /* 0x0000000000487805 */ /* 0x000fc6000001ff00 */
[----:B------:R1:W-:Y:S01]  /*2bc0*/  STS.U16 [R7+UR4+0x6b00], R80 ;  /* 0x006b005007007988 */ /* 0x0003e20008000404 */
[----:B-----5:R-:W-:-:S03]  /*2bd0*/  CS2R R74, SRZ ;  /* 0x00000000004a7805 */ /* 0x020fc6000001ff00 */
[----:B------:R2:W-:Y:S01]  /*2be0*/  STS.U16 [R7+UR4+0x6f00], R82 ;  /* 0x006f005207007988 */ /* 0x0005e20008000404 */
[----:B------:R-:W-:-:S03]  /*2bf0*/  CS2R R76, SRZ ;  /* 0x00000000004c7805 */ /* 0x000fc6000001ff00 */
[----:B------:R3:W-:Y:S01]  /*2c00*/  STS.U16 [R7+UR4+0x7300], R86 ;  /* 0x0073005607007988 */ /* 0x0007e20008000404 */
[----:B0-----:R-:W-:-:S03]  /*2c10*/  CS2R R78, SRZ ;  /* 0x00000000004e7805 */ /* 0x001fc6000001ff00 */
[----:B------:R0:W-:Y:S01]  /*2c20*/  STS.U16 [R7+UR4+0x7700], R90 ;  /* 0x0077005a07007988 */ /* 0x0001e20008000404 */
[----:B-1----:R-:W-:-:S03]  /*2c30*/  CS2R R80, SRZ ;  /* 0x0000000000507805 */ /* 0x002fc6000001ff00 */
[----:B------:R1:W-:Y:S01]  /*2c40*/  STS.U16 [R7+UR4+0x7b00], R92 ;  /* 0x007b005c07007988 */ /* 0x0003e20008000404 */
[----:B--2---:R-:W-:Y:S02]  /*2c50*/  CS2R R82, SRZ ;  /* 0x0000000000527805 */ /* 0x004fe4000001ff00 */
[----:B------:R-:W-:Y:S02]  /*2c60*/  CS2R R84, SRZ ;  /* 0x0000000000547805 */ /* 0x000fe4000001ff00 */
[----:B---3--:R-:W-:Y:S02]  /*2c70*/  CS2R R86, SRZ ;  /* 0x0000000000567805 */ /* 0x008fe4000001ff00 */
[----:B------:R-:W-:Y:S02]  /*2c80*/  CS2R R88, SRZ ;  /* 0x0000000000587805 */ /* 0x000fe4000001ff00 */
[----:B------:R-:W-:Y:S02]  /*2c90*/  CS2R R94, SRZ ;  /* 0x00000000005e7805 */ /* 0x000fe4000001ff00 */
[----:B0-----:R-:W-:-:S02]  /*2ca0*/  CS2R R90, SRZ ;  /* 0x00000000005a7805 */ /* 0x001fc4000001ff00 */
[----:B------:R-:W-:Y:S02]  /*2cb0*/  CS2R R96, SRZ ;  /* 0x0000000000607805 */ /* 0x000fe4000001ff00 */
[----:B------:R-:W-:Y:S02]  /*2cc0*/  CS2R R98, SRZ ;  /* 0x0000000000627805 */ /* 0x000fe4000001ff00 */
[----:B------:R-:W-:Y:S02]  /*2cd0*/  CS2R R100, SRZ ;  /* 0x0000000000647805 */ /* 0x000fe4000001ff00 */
[----:B-1----:R-:W-:Y:S02]  /*2ce0*/  CS2R R92, SRZ ;  /* 0x00000000005c7805 */ /* 0x002fe4000001ff00 */
[----:B------:R-:W-:Y:S02]  /*2cf0*/  CS2R R102, SRZ ;  /* 0x0000000000667805 */ /* 0x000fe4000001ff00 */
[----:B------:R-:W-:-:S02]  /*2d00*/  CS2R R104, SRZ ;  /* 0x0000000000687805 */ /* 0x000fc4000001ff00 */
[----:B------:R-:W-:Y:S02]  /*2d10*/  CS2R R106, SRZ ;  /* 0x00000000006a7805 */ /* 0x000fe4000001ff00 */
[----:B------:R-:W-:Y:S02]  /*2d20*/  CS2R R108, SRZ ;  /* 0x00000000006c7805 */ /* 0x000fe4000001ff00 */
[----:B------:R-:W-:Y:S02]  /*2d30*/  CS2R R110, SRZ ;  /* 0x00000000006e7805 */ /* 0x000fe4000001ff00 */
[----:B------:R-:W-:Y:S02]  /*2d40*/  CS2R R112, SRZ ;  /* 0x0000000000707805 */ /* 0x000fe4000001ff00 */
        /* <DEDUP_REMOVED lines=18> */
[----:B------:R-:W-:Y:S01]  /*2e70*/  LOP3.LUT R7, R2, 0xff, RZ, 0xc0, !PT ;  /* 0x000000ff02077812 */ /* 0x000fe200078ec0ff */
[----:B------:R-:W-:Y:S06]  /*2e80*/  @!P0 BRA `(.L_x_0) ;  /* 0x0000002400908947 */ /* 0x000fec0003800000 */
[----:B------:R-:W0:Y:S01]  /*2e90*/  LDC R16, c[0x0][0x268] ;  /* 0x00009a00ff107b82 */ /* 0x000e220000000800 */
[--C-:B------:R-:W-:Y:S01]  /*2ea0*/  SHF.R.U32.HI R3, RZ, 0x4, R2.reuse ;  /* 0x00000004ff037819 */ /* 0x100fe20000011602 */
[----:B------:R-:W-:Y:S01]  /*2eb0*/  IMAD.SHL.U32 R13, R2, 0x20, RZ ;  /* 0x00000020020d7824 */ /* 0x000fe200078e00ff */
[----:B------:R-:W-:Y:S01]  /*2ec0*/  SHF.R.U32.HI R4, RZ, 0x5, R2 ;  /* 0x00000005ff047819 */ /* 0x000fe20000011602 */
[----:B------:R-:W-:Y:S01]  /*2ed0*/  ULDC UR5, c[0x0][0x258] ;  /* 0x0000960000057ab9 */ /* 0x000fe20000000800 */
[----:B------:R-:W-:Y:S01]  /*2ee0*/  SGXT.U32 R3, R3, 0x4 ;  /* 0x000000040303781a */ /* 0x000fe20000000000 */
[----:B------:R-:W-:Y:S01]  /*2ef0*/  IMAD R7, R7, UR5, RZ ;  /* 0x0000000507077c24 */ /* 0x000fe2000f8e02ff */
[----:B------:R-:W-:Y:S01]  /*2f00*/  R2UR UR61, R4 ;  /* 0x00000000043d72ca */ /* 0x000fe200000e0000 */
[----:B------:R-:W1:Y:S01]  /*2f10*/  LDC.64 R20, c[0x0][0x260] ;  /* 0x00009800ff147b82 */ /* 0x000e620000000a00 */
[----:B------:R-:W-:Y:S01]  /*2f20*/  LOP3.LUT R4, R2, 0xf, RZ, 0xc0, !PT ;  /* 0x0000000f02047812 */ /* 0x000fe200078ec0ff */
[----:B------:R-:W-:Y:S01]  /*2f30*/  IMAD.SHL.U32 R223, R7, 0x2, RZ ;  /* 0x0000000207df7824 */ /* 0x000fe200078e00ff */
[----:B------:R-:W-:Y:S01]  /*2f40*/  LOP3.LUT R18, R13, 0x1800, RZ, 0xc0, !PT ;  /* 0x000018000d127812 */ /* 0x000fe200078ec0ff */
[----:B------:R-:W-:Y:S01]  /*2f50*/  ULDC.64 UR8, c[0x0][0x218] ;  /* 0x0000860000087ab9 */ /* 0x000fe20000000a00 */
[----:B------:R-:W-:Y:S01]  /*2f60*/  ISETP.NE.U32.AND P0, PT, R152, RZ, PT ;  /* 0x000000ff9800720c */ /* 0x000fe20003f05070 */
[----:B------:R-:W-:Y:S01]  /*2f70*/  IMAD.HI R7, R7, 0x2, RZ ;  /* 0x0000000207077827 */ /* 0x000fe200078e02ff */
[----:B------:R-:W-:Y:S01]  /*2f80*/  UMOV UR5, URZ ;  /* 0x0000003f00057c82 */ /* 0x000fe20008000000 */
[----:B------:R-:W2:Y:S01]  /*2f90*/  S2UR UR10, SR_CTAID.Y ;  /* 0x00000000000a79c3 */ /* 0x000ea20000002600 */
[----:B------:R-:W-:Y:S01]  /*2fa0*/  SEL R14, RZ, 0x90, !P0 ;  /* 0x00000090ff0e7807 */ /* 0x000fe20004000000 */
[----:B------:R-:W-:Y:S01]  /*2fb0*/  IMAD.MOV.U32 R19, RZ, RZ, -0x800000 ;  /* 0xff800000ff137424 */ /* 0x000fe200078e00ff */
[----:B------:R-:W-:-:S02]  /*2fc0*/  LOP3.LUT R18, R18, 0x7e, R15, 0xf8, !PT ;  /* 0x0000007e12127812 */ /* 0x000fc400078ef80f */
[----:B------:R-:W-:Y:S02]  /*2fd0*/  CS2R R24, SRZ ;  /* 0x0000000000187805 */ /* 0x000fe4000001ff00 */
[----:B------:R-:W-:Y:S01]  /*2fe0*/  LOP3.LUT R17, R14, 0x17e, R15, 0x78, !PT ;  /* 0x0000017e0e117812 */ /* 0x000fe200078e780f */
[----:B------:R-:W-:Y:S01]  /*2ff0*/  IMAD.MOV.U32 R15, RZ, RZ, -0x800000 ;  /* 0xff800000ff0f7424 */ /* 0x000fe200078e00ff */
[----:B------:R-:W-:Y:S01]  /*3000*/  CS2R R26, SRZ ;  /* 0x00000000001a7805 */ /* 0x000fe2000001ff00 */
[----:B------:R-:W3:Y:S01]  /*3010*/  LDC.64 R168, c[0x0][0x250] ;  /* 0x00009400ffa87b82 */ /* 0x000ee20000000a00 */
[----:B0-----:R-:W-:Y:S01]  /*3020*/  IMAD R9, R3, R16, RZ ;  /* 0x0000001003097224 */ /* 0x001fe200078e02ff */
[----:B------:R-:W-:Y:S02]  /*3030*/  CS2R R28, SRZ ;  /* 0x00000000001c7805 */ /* 0x000fe4000001ff00 */
[----:B------:R-:W-:Y:S02]  /*3040*/  CS2R R30, SRZ ;  /* 0x00000000001e7805 */ /* 0x000fe4000001ff00 */
[----:B------:R-:W-:Y:S01]  /*3050*/  CS2R R32, SRZ ;  /* 0x0000000000207805 */ /* 0x000fe2000001ff00 */
[----:B------:R-:W-:Y:S01]  /*3060*/  IMAD R10, R16, 0x10, R9 ;  /* 0x00000010100a7824 */ /* 0x000fe200078e0209 */
[----:B------:R-:W-:-:S02]  /*3070*/  CS2R R34, SRZ ;  /* 0x0000000000227805 */ /* 0x000fc4000001ff00 */
[----:B------:R-:W-:Y:S01]  /*3080*/  CS2R R36, SRZ ;  /* 0x0000000000247805 */ /* 0x000fe2000001ff00 */
[----:B-1----:R-:W-:Y:S01]  /*3090*/  IMAD R4, R4, R21, RZ ;  /* 0x0000001504047224 */ /* 0x002fe200078e02ff */
[----:B------:R-:W-:Y:S01]  /*30a0*/  CS2R R38, SRZ ;  /* 0x0000000000267805 */ /* 0x000fe2000001ff00 */
[----:B------:R-:W-:Y:S01]  /*30b0*/  IMAD R11, R16, 0x10, R10 ;  /* 0x00000010100b7824 */ /* 0x000fe200078e020a */
[----:B------:R-:W-:Y:S01]  /*30c0*/  CS2R R40, SRZ ;  /* 0x0000000000287805 */ /* 0x000fe2000001ff00 */
[----:B------:R-:W-:Y:S01]  /*30d0*/  IMAD.SHL.U32 R8, R4, 0x2, RZ ;  /* 0x0000000204087824 */ /* 0x000fe200078e00ff */
[----:B------:R-:W-:Y:S01]  /*30e0*/  CS2R R42, SRZ ;  /* 0x00000000002a7805 */ /* 0x000fe2000001ff00 */
[----:B------:R-:W-:Y:S01]  /*30f0*/  IMAD R12, R16, 0x10, R11 ;  /* 0x00000010100c7824 */ /* 0x000fe200078e020b */
[----:B------:R-:W-:Y:S01]  /*3100*/  CS2R R44, SRZ ;  /* 0x00000000002c7805 */ /* 0x000fe2000001ff00 */
[----:B--2---:R-:W-:Y:S01]  /*3110*/  IMAD R20, R20, UR10, RZ ;  /* 0x0000000a14147c24 */ /* 0x004fe2000f8e02ff */
[----:B------:R-:W-:-:S02]  /*3120*/  CS2R R46, SRZ ;  /* 0x00000000002e7805 */ /* 0x000fc4000001ff00 */
[----:B------:R-:W-:Y:S02]  /*3130*/  CS2R R48, SRZ ;  /* 0x0000000000307805 */ /* 0x000fe4000001ff00 */
[----:B------:R-:W-:Y:S01]  /*3140*/  CS2R R50, SRZ ;  /* 0x0000000000327805 */ /* 0x000fe2000001ff00 */
[C---:B------:R-:W-:Y:S01]  /*3150*/  IMAD.SHL.U32 R3, R20.reuse, 0x2, RZ ;  /* 0x0000000214037824 */ /* 0x040fe200078e00ff */
[----:B------:R-:W-:Y:S01]  /*3160*/  CS2R R52, SRZ ;  /* 0x0000000000347805 */ /* 0x000fe2000001ff00 */
[----:B------:R-:W-:Y:S01]  /*3170*/  IMAD.HI R20, R20, 0x2, RZ ;  /* 0x0000000214147827 */ /* 0x000fe200078e02ff */
[----:B------:R-:W-:Y:S02]  /*3180*/  CS2R R54, SRZ ;  /* 0x0000000000367805 */ /* 0x000fe4000001ff00 */
[----:B------:R-:W-:Y:S02]  /*3190*/  CS2R R56, SRZ ;  /* 0x0000000000387805 */ /* 0x000fe4000001ff00 */
[----:B------:R-:W-:Y:S01]  /*31a0*/  CS2R R58, SRZ ;  /* 0x00000000003a7805 */ /* 0x000fe2000001ff00 */
[----:B---3--:R-:W-:Y:S01]  /*31b0*/  IMAD R168, R168, UR10, RZ ;  /* 0x0000000aa8a87c24 */ /* 0x008fe2000f8e02ff */
[----:B------:R-:W-:Y:S01]  /*31c0*/  ULDC.64 UR10, c[0x0][0x220] ;  /* 0x00008800000a7ab9 */ /* 0x000fe20000000a00 */
[----:B------:R-:W-:Y:S01]  /*31d0*/  IMAD R163, R169, 0xa, RZ ;  /* 0x0000000aa9a37824 */ /* 0x000fe200078e02ff */
[----:B------:R-:W-:Y:S01]  /*31e0*/  IADD3 R190, P3, P4, R8, UR10, R3 ;  /* 0x0000000a08be7c10 */ /* 0x000fe2000fc7e003 */
[----:B------:R-:W-:Y:S01]  /*31f0*/  IMAD R8, R16, 0x10, R12 ;  /* 0x0000001010087824 */ /* 0x000fe200078e020c */
[----:B------:R-:W-:Y:S01]  /*3200*/  CS2R R60, SRZ ;  /* 0x00000000003c7805 */ /* 0x000fe2000001ff00 */
[----:B------:R-:W-:Y:S01]  /*3210*/  IMAD.SHL.U32 R222, R168, 0x2, RZ ;  /* 0x00000002a8de7824 */ /* 0x000fe200078e00ff */
[----:B------:R-:W-:Y:S01]  /*3220*/  LEA R220, P0, R9, R190, 0x1 ;  /* 0x000000be09dc7211 */ /* 0x000fe200078008ff */
[----:B------:R-:W-:Y:S01]  /*3230*/  IMAD R13, R16, 0x10, R8 ;  /* 0x00000010100d7824 */ /* 0x000fe200078e0208 */
[----:B------:R-:W-:Y:S01]  /*3240*/  CS2R R62, SRZ ;  /* 0x00000000003e7805 */ /* 0x000fe2000001ff00 */
[----:B------:R-:W-:Y:S01]  /*3250*/  IMAD.HI R3, R4, 0x2, RZ ;  /* 0x0000000204037827 */ /* 0x000fe200078e02ff */
[----:B------:R-:W-:Y:S01]  /*3260*/  IADD3 R222, P1, P2, R223, UR8, R222 ;  /* 0x00000008dfde7c10 */ /* 0x000fe2000fa3e0de */
[----:B------:R-:W-:Y:S01]  /*3270*/  UIADD3 UR8, UR4, 0x10000, URZ ;  /* 0x0001000004087890 */ /* 0x000fe2000fffe03f */
[----:B------:R-:W-:Y:S01]  /*3280*/  CS2R R64, SRZ ;  /* 0x0000000000407805 */ /* 0x000fe2000001ff00 */
[----:B------:R-:W-:Y:S01]  /*3290*/  IMAD R4, R16, 0x10, R13 ;  /* 0x0000001010047824 */ /* 0x000fe200078e020d */
[----:B------:R-:W-:Y:S01]  /*32a0*/  IADD3.X R20, R3, UR11, R20, P3, P4 ;  /* 0x0000000b03147c10 */ /* 0x000fe20009fe8414 */
[----:B------:R-:W-:Y:S01]  /*32b0*/  IMAD.HI R168, R168, 0x2, RZ ;  /* 0x00000002a8a87827 */ /* 0x000fe200078e02ff */
[----:B------:R-:W-:Y:S01]  /*32c0*/  USHF.R.U32.HI UR8, URZ, 0x4, UR8 ;  /* 0x000000043f087899 */ /* 0x000fe20008011608 */
[----:B------:R-:W-:-:S02]  /*32d0*/  IADD3 R178, P6, R163, R222, RZ ;  /* 0x000000dea3b27210 */ /* 0x000fc40007fde0ff */
[----:B------:R-:W-:Y:S01]  /*32e0*/  CS2R R66, SRZ ;  /* 0x0000000000427805 */ /* 0x000fe2000001ff00 */
[----:B------:R-:W-:Y:S01]  /*32f0*/  IMAD R3, R16, 0x10, R4 ;  /* 0x0000001010037824 */ /* 0x000fe200078e0204 */
[----:B------:R-:W-:Y:S01]  /*3300*/  IADD3.X R223, R7, UR9, R168, P1, P2 ;  /* 0x0000000907df7c10 */ /* 0x000fe20008fe44a8 */
[----:B------:R-:W-:Y:S01]  /*3310*/  USGXT.U32 UR10, UR8, 0xe ;  /* 0x0000000e080a789a */ /* 0x000fe20008000000 */
[----:B------:R-:W-:Y:S01]  /*3320*/  LEA R218, P1, R10, R190, 0x1 ;  /* 0x000000be0ada7211 */ /* 0x000fe200078208ff */
[----:B------:R-:W-:Y:S01]  /*3330*/  IMAD R7, R16, 0x10, R3 ;  /* 0x0000001010077824 */ /* 0x000fe200078e0203 */
[-C--:B------:R-:W-:Y:S01]  /*3340*/  LEA.HI.X.SX32 R221, R9, R20.reuse, 0x1, P0 ;  /* 0x0000001409dd7211 */ /* 0x080fe200000f0eff */
[----:B------:R-:W-:Y:S01]  /*3350*/  UIADD3 UR14, UP0, UR10, 0x2, URZ ;  /* 0x000000020a0e7890 */ /* 0x000fe2000ff1e03f */
[----:B------:R-:W-:Y:S01]  /*3360*/  LEA.HI.X.SX32 R219, R10, R20, 0x1, P1 ;  /* 0x000000140adb7211 */ /* 0x000fe200008f0eff */
[----:B------:R-:W-:Y:S01]  /*3370*/  IMAD R9, R16, 0x10, R7 ;  /* 0x0000001010097824 */ /* 0x000fe200078e0207 */
[-C--:B------:R-:W-:Y:S01]  /*3380*/  LEA R212, P1, R8, R190.reuse, 0x1 ;  /* 0x000000be08d47211 */ /* 0x080fe200078208ff */
[----:B------:R-:W-:Y:S01]  /*3390*/  IMAD R187, R169, 0x14, RZ ;  /* 0x00000014a9bb7824 */ /* 0x000fe200078e02ff */
[C---:B------:R-:W-:Y:S01]  /*33a0*/  LEA R216, P2, R11.reuse, R190, 0x1 ;  /* 0x000000be0bd87211 */ /* 0x040fe200078408ff */
[----:B------:R-:W-:Y:S01]  /*33b0*/  IMAD R10, R16, 0x10, R9 ;  /* 0x00000010100a7824 */ /* 0x000fe200078e0209 */
[----:B------:R-:W-:Y:S01]  /*33c0*/  LEA.HI.X.SX32 R213, R8, R20, 0x1, P1 ;  /* 0x0000001408d57211 */ /* 0x000fe200008f0eff */
[----:B------:R-:W-:Y:S01]  /*33d0*/  UIADD3.X UR15, UR5, 0x40000040, URZ, UP0, !UPT ;  /* 0x40000040050f7890 */ /* 0x000fe200087fe43f */
[----:B------:R-:W-:Y:S01]  /*33e0*/  LEA R214, P0, R12, R190, 0x1 ;  /* 0x000000be0cd67211 */ /* 0x000fe200078008ff */
[C---:B------:R-:W-:Y:S01]  /*33f0*/  IMAD R8, R16.reuse, 0x10, R10 ;  /* 0x0000001010087824 */ /* 0x040fe200078e020a */
[----:B------:R-:W-:Y:S01]  /*3400*/  LEA.HI.X.SX32 R217, R11, R20, 0x1, P2 ;  /* 0x000000140bd97211 */ /* 0x000fe200010f0eff */
[----:B------:R-:W-:Y:S01]  /*3410*/  IMAD R189, R169, 0x12, RZ ;  /* 0x00000012a9bd7824 */ /* 0x000fe200078e02ff */
[-C--:B------:R-:W-:Y:S01]  /*3420*/  LEA R206, P1, R3, R190.reuse, 0x1 ;  /* 0x000000be03ce7211 */ /* 0x080fe200078208ff */
[----:B------:R-:W-:Y:S01]  /*3430*/  IMAD R11, R16, 0x10, R8 ;  /* 0x00000010100b7824 */ /* 0x000fe200078e0208 */
[----:B------:R-:W-:Y:S01]  /*3440*/  LEA R210, P2, R13, R190, 0x1 ;  /* 0x000000be0dd27211 */ /* 0x000fe200078408ff */
[C---:B------:R-:W-:Y:S01]  /*3450*/  IMAD R155, R169.reuse, 0x5, RZ ;  /* 0x00000005a99b7824 */ /* 0x040fe200078e02ff */
[----:B------:R-:W-:Y:S01]  /*3460*/  LEA.HI.X.SX32 R215, R12, R20, 0x1, P0 ;  /* 0x000000140cd77211 */ /* 0x000fe200000f0eff */
[C---:B------:R-:W-:Y:S01]  /*3470*/  IMAD R181, R169.reuse, 0x1a, RZ ;  /* 0x0000001aa9b57824 */ /* 0x040fe200078e02ff */
[----:B------:R-:W-:Y:S01]  /*3480*/  LEA R208, P0, R4, R190, 0x1 ;  /* 0x000000be04d07211 */ /* 0x000fe200078008ff */
[----:B------:R-:W-:Y:S01]  /*3490*/  IMAD R185, R169, 0x16, RZ ;  /* 0x00000016a9b97824 */ /* 0x000fe200078e02ff */
[-C--:B------:R-:W-:Y:S01]  /*34a0*/  LEA.HI.X.SX32 R207, R3, R20.reuse, 0x1, P1 ;  /* 0x0000001403cf7211 */ /* 0x080fe200008f0eff */
[----:B------:R-:W-:Y:S01]  /*34b0*/  IMAD R3, R16, 0x10, R11 ;  /* 0x0000001010037824 */ /* 0x000fe200078e020b */
[----:B------:R-:W-:Y:S01]  /*34c0*/  LEA.HI.X.SX32 R211, R13, R20, 0x1, P2 ;  /* 0x000000140dd37211 */ /* 0x000fe200010f0eff */
[----:B------:R-:W-:Y:S01]  /*34d0*/  IMAD R157, R169, 0x6, RZ ;  /* 0x00000006a99d7824 */ /* 0x000fe200078e02ff */
[----:B------:R-:W-:Y:S01]  /*34e0*/  LEA R204, P2, R7, R190, 0x1 ;  /* 0x000000be07cc7211 */ /* 0x000fe200078408ff */
[----:B------:R-:W-:Y:S01]  /*34f0*/  IMAD R175, R169, 0xc, RZ ;  /* 0x0000000ca9af7824 */ /* 0x000fe200078e02ff */
[-C--:B------:R-:W-:Y:S01]  /*3500*/  LEA.HI.X.SX32 R209, R4, R20.reuse, 0x1, P0 ;  /* 0x0000001404d17211 */ /* 0x080fe200000f0eff */
[C---:B------:R-:W-:Y:S01]  /*3510*/  IMAD R4, R16.reuse, 0x10, R3 ;  /* 0x0000001010047824 */ /* 0x040fe200078e0203 */
[----:B------:R-:W-:Y:S01]  /*3520*/  LEA.HI.X.SX32 R205, R7, R20, 0x1, P2 ;  /* 0x0000001407cd7211 */ /* 0x000fe200010f0eff */
[----:B------:R-:W-:Y:S01]  /*3530*/  IMAD R183, R169, 0x18, RZ ;  /* 0x00000018a9b77824 */ /* 0x000fe200078e02ff */
[-C--:B------:R-:W-:Y:S01]  /*3540*/  LEA R202, P0, R9, R190.reuse, 0x1 ;  /* 0x000000be09ca7211 */ /* 0x080fe200078008ff */
[----:B------:R-:W-:Y:S01]  /*3550*/  IMAD R7, R16, 0x10, R4 ;  /* 0x0000001010077824 */ /* 0x000fe200078e0204 */
[-C--:B------:R-:W-:Y:S01]  /*3560*/  LEA R200, P1, R10, R190.reuse, 0x1 ;  /* 0x000000be0ac87211 */ /* 0x080fe200078208ff */
[----:B------:R-:W-:Y:S01]  /*3570*/  UIADD3.64 UR8, UR14, 0x2, URZ ;  /* 0x000000020e087897 */ /* 0x000fe2000fffe03f */
[----:B------:R-:W-:Y:S01]  /*3580*/  LEA R198, P2, R8, R190, 0x1 ;  /* 0x000000be08c67211 */ /* 0x000fe200078408ff */
[----:B------:R-:W-:Y:S01]  /*3590*/  IMAD R161, R169, 0x9, RZ ;  /* 0x00000009a9a17824 */ /* 0x000fe200078e02ff */
[-C--:B------:R-:W-:Y:S01]  /*35a0*/  LEA.HI.X.SX32 R203, R9, R20.reuse, 0x1, P0 ;  /* 0x0000001409cb7211 */ /* 0x080fe200000f0eff */
[C---:B------:R-:W-:Y:S01]  /*35b0*/  IMAD R177, R169.reuse, 0xd, RZ ;  /* 0x0000000da9b17824 */ /* 0x040fe200078e02ff */
[-C--:B------:R-:W-:Y:S01]  /*35c0*/  LEA.HI.X.SX32 R201, R10, R20.reuse, 0x1, P1 ;  /* 0x000000140ac97211 */ /* 0x080fe200008f0eff */
[C---:B------:R-:W-:Y:S01]  /*35d0*/  IMAD R171, R169.reuse, 0x1c, RZ ;  /* 0x0000001ca9ab7824 */ /* 0x040fe200078e02ff */
[----:B------:R-:W-:Y:S01]  /*35e0*/  LEA.HI.X.SX32 R199, R8, R20, 0x1, P2 ;  /* 0x0000001408c77211 */ /* 0x000fe200010f0eff */
[----:B------:R-:W-:Y:S01]  /*35f0*/  IMAD R173, R169, 0x1e, RZ ;  /* 0x0000001ea9ad7824 */ /* 0x000fe200078e02ff */
[-C--:B------:R-:W-:Y:S01]  /*3600*/  LEA R196, P0, R11, R190.reuse, 0x1 ;  /* 0x000000be0bc47211 */ /* 0x080fe200078008ff */
[----:B------:R-:W-:Y:S01]  /*3610*/  IMAD R167, R169, 0xb, RZ ;  /* 0x0000000ba9a77824 */ /* 0x000fe200078e02ff */
[-C--:B------:R-:W-:Y:S01]  /*3620*/  LEA R194, P1, R3, R190.reuse, 0x1 ;  /* 0x000000be03c27211 */ /* 0x080fe200078208ff */
[C---:B------:R-:W-:Y:S01]  /*3630*/  IMAD R23, R169.reuse, 0x3, RZ ;  /* 0x00000003a9177824 */ /* 0x040fe200078e02ff */
[CC--:B------:R-:W-:Y:S01]  /*3640*/  LEA R192, P2, R4.reuse, R190.reuse, 0x1 ;  /* 0x000000be04c07211 */ /* 0x0c0fe200078408ff */
[----:B------:R-:W-:Y:S01]  /*3650*/  IMAD R225, R169, 0xe, RZ ;  /* 0x0000000ea9e17824 */ /* 0x000fe200078e02ff */
[----:B------:R-:W-:Y:S01]  /*3660*/  LEA R190, P3, R7, R190, 0x1 ;  /* 0x000000be07be7211 */ /* 0x000fe200078608ff */
[----:B------:R-:W-:Y:S01]  /*3670*/  UIADD3.64 UR12, UR14, 0x4, URZ ;  /* 0x000000040e0c7897 */ /* 0x000fe2000fffe03f */
[----:B------:R-:W-:Y:S01]  /*3680*/  IADD3 R186, P5, R187, R222, RZ ;  /* 0x000000debbba7210 */ /* 0x000fe20007fbe0ff */
[----:B------:R-:W-:Y:S01]  /*3690*/  IMAD.U32 R154, RZ, RZ, UR8 ;  /* 0x00000008ff9a7e24 */ /* 0x000fe2000f8e00ff */
[-C--:B------:R-:W-:Y:S01]  /*36a0*/  LEA.HI.X.SX32 R191, R7, R20.reuse, 0x1, P3 ;  /* 0x0000001407bf7211 */ /* 0x080fe200018f0eff */
[----:B------:R-:W-:Y:S01]  /*36b0*/  IMAD.SHL.U32 R165, R169, 0x8, RZ ;  /* 0x00000008a9a57824 */ /* 0x000fe200078e00ff */
[----:B------:R-:W-:Y:S01]  /*36c0*/  LEA.HI.X.SX32 R195, R3, R20, 0x1, P1 ;  /* 0x0000001403c37211 */ /* 0x000fe200008f0eff */
[----:B------:R-:W-:Y:S01]  /*36d0*/  IMAD.SHL.U32 R3, R169, 0x2, RZ ;  /* 0x00000002a9037824 */ /* 0x000fe200078e00ff */
[----:B------:R-:W-:Y:S01]  /*36e0*/  IADD3 R188, P3, R189, R222, RZ ;  /* 0x000000debdbc7210 */ /* 0x000fe20007f7e0ff */
[----:B------:R-:W-:Y:S01]  /*36f0*/  IMAD R159, R169, 0x7, RZ ;  /* 0x00000007a99f7824 */ /* 0x000fe200078e02ff */
[-C--:B------:R-:W-:Y:S01]  /*3700*/  LEA.HI.X.SX32 R197, R11, R20.reuse, 0x1, P0 ;  /* 0x000000140bc57211 */ /* 0x080fe200000f0eff */
[C---:B------:R-:W-:Y:S01]  /*3710*/  IMAD R227, R169.reuse, 0xf, RZ ;  /* 0x0000000fa9e37824 */ /* 0x040fe200078e02ff */
[----:B------:R-:W-:Y:S01]  /*3720*/  LEA.HI.X.SX32 R193, R4, R20, 0x1, P2 ;  /* 0x0000001404c17211 */ /* 0x000fe200010f0eff */
[----:B------:R-:W-:Y:S01]  /*3730*/  IMAD.SHL.U32 R153, R169, 0x4, RZ ;  /* 0x00000004a9997824 */ /* 0x000fe200078e00ff */
[-C--:B------:R-:W-:Y:S01]  /*3740*/  IADD3 R180, P1, R181, R222.reuse, RZ ;  /* 0x000000deb5b47210 */ /* 0x080fe20007f3e0ff */
[----:B------:R-:W-:Y:S01]  /*3750*/  IMAD.U32 R154, RZ, RZ, UR12 ;  /* 0x0000000cff9a7e24 */ /* 0x000fe2000f8e00ff */
[-C--:B------:R-:W-:Y:S01]  /*3760*/  LEA.HI.X.SX32 R179, R155, R223.reuse, 0x1, P6 ;  /* 0x000000df9bb37211 */ /* 0x080fe200030f0eff */
[----:B------:R-:W-:Y:S01]  /*3770*/  IMAD.U32 R155, RZ, RZ, UR9 ;  /* 0x00000009ff9b7e24 */ /* 0x000fe2000f8e00ff */
[-C--:B------:R-:W-:Y:S01]  /*3780*/  LEA.HI.X.SX32 R187, R163, R223.reuse, 0x1, P5 ;  /* 0x000000dfa3bb7211 */ /* 0x080fe200028f0eff */
[----:B------:R-:W-:Y:S01]  /*3790*/  UIADD3.64 UR8, UR14, 0x7e, URZ ;  /* 0x0000007e0e087897 */ /* 0x000fe2000fffe03f */
[-C--:B------:R-:W-:Y:S01]  /*37a0*/  IADD3 R184, P0, R185, R222.reuse, RZ ;  /* 0x000000deb9b87210 */ /* 0x080fe20007f1e0ff */
[----:B------:R-:W-:Y:S01]  /*37b0*/  IMAD.U32 R155, RZ, RZ, UR13 ;  /* 0x0000000dff9b7e24 */ /* 0x000fe2000f8e00ff */
[-C--:B------:R-:W-:Y:S01]  /*37c0*/  IADD3 R182, P2, R183, R222.reuse, RZ ;  /* 0x000000deb7b67210 */ /* 0x080fe20007f5e0ff */
[----:B------:R-:W-:Y:S01]  /*37d0*/  IMAD.MOV.U32 R168, RZ, RZ, 0x3f800000 ;  /* 0x3f800000ffa87424 */ /* 0x000fe200078e00ff */
[-C--:B------:R-:W-:Y:S01]  /*37e0*/  IADD3 R172, P6, R157, R222.reuse, RZ ;  /* 0x000000de9dac7210 */ /* 0x080fe20007fde0ff */
[----:B------:R-:W-:Y:S01]  /*37f0*/  IMAD.MOV.U32 R16, RZ, RZ, RZ ;  /* 0x000000ffff107224 */ /* 0x000fe200078e00ff */
[-C--:B------:R-:W-:Y:S01]  /*3800*/  IADD3 R170, P5, R175, R222.reuse, RZ ;  /* 0x000000deafaa7210 */ /* 0x080fe20007fbe0ff */
[----:B------:R-:W-:Y:S01]  /*3810*/  IMAD.MOV.U32 R8, RZ, RZ, RZ ;  /* 0x000000ffff087224 */ /* 0x000fe200078e00ff */
[----:B------:R-:W-:Y:S01]  /*3820*/  LEA.HI.X.SX32 R189, R161, R223, 0x1, P3 ;  /* 0x000000dfa1bd7211 */ /* 0x000fe200018f0eff */
[----:B------:R-:W-:Y:S01]  /*3830*/  IMAD.MOV.U32 R20, RZ, RZ, 0x3f800000 ;  /* 0x3f800000ff147424 */ /* 0x000fe200078e00ff */
[----:B------:R-:W-:-:S02]  /*3840*/  IADD3 R176, P4, R171, R222, RZ ;  /* 0x000000deabb07210 */ /* 0x000fc40007f9e0ff */
[----:B------:R-:W-:Y:S02]  /*3850*/  CS2R R68, SRZ ;  /* 0x0000000000447805 */ /* 0x000fe4000001ff00 */
[----:B------:R-:W-:Y:S02]  /*3860*/  IADD3 R174, P3, R173, R222, RZ ;  /* 0x000000deadae7210 */ /* 0x000fe40007f7e0ff */
[----:B------:R-:W-:Y:S02]  /*3870*/  CS2R R70, SRZ ;  /* 0x0000000000467805 */ /* 0x000fe4000001ff00 */
[-C--:B------:R-:W-:Y:S02]  /*3880*/  LEA.HI.X.SX32 R181, R177, R223.reuse, 0x1, P1 ;  /* 0x000000dfb1b57211 */ /* 0x080fe400008f0eff */
[----:B------:R-:W-:Y:S02]  /*3890*/  CS2R R72, SRZ ;  /* 0x0000000000487805 */ /* 0x000fe4000001ff00 */
[----:B------:R-:W-:-:S02]  /*38a0*/  LEA.HI.X.SX32 R185, R167, R223, 0x1, P0 ;  /* 0x000000dfa7b97211 */ /* 0x000fc400000f0eff */
[----:B------:R-:W-:Y:S02]  /*38b0*/  CS2R R74, SRZ ;  /* 0x00000000004a7805 */ /* 0x000fe4000001ff00 */
[-C--:B------:R-:W-:Y:S02]  /*38c0*/  LEA.HI.X.SX32 R173, R23, R223.reuse, 0x1, P6 ;  /* 0x000000df17ad7211 */ /* 0x080fe400030f0eff */
[----:B------:R-:W-:Y:S02]  /*38d0*/  CS2R R76, SRZ ;  /* 0x00000000004c7805 */ /* 0x000fe4000001ff00 */
[-C--:B------:R-:W-:Y:S02]  /*38e0*/  LEA.HI.X.SX32 R171, R157, R223.reuse, 0x1, P5 ;  /* 0x000000df9dab7211 */ /* 0x080fe400028f0eff */
[----:B------:R-:W-:Y:S02]  /*38f0*/  CS2R R78, SRZ ;  /* 0x00000000004e7805 */ /* 0x000fe4000001ff00 */
[----:B------:R-:W-:-:S02]  /*3900*/  LEA.HI.X.SX32 R183, R175, R223, 0x1, P2 ;  /* 0x000000dfafb77211 */ /* 0x000fc400010f0eff */
[----:B------:R-:W-:Y:S02]  /*3910*/  CS2R R80, SRZ ;  /* 0x0000000000507805 */ /* 0x000fe4000001ff00 */
[-C--:B------:R-:W-:Y:S02]  /*3920*/  LEA R22, P1, R169, R222.reuse, 0x4 ;  /* 0x000000dea9167211 */ /* 0x080fe400078220ff */
[----:B------:R-:W-:Y:S02]  /*3930*/  CS2R R82, SRZ ;  /* 0x0000000000527805 */ /* 0x000fe4000001ff00 */
[-C--:B------:R-:W-:Y:S02]  /*3940*/  IADD3 R166, P0, R225, R222.reuse, RZ ;  /* 0x000000dee1a67210 */ /* 0x080fe40007f1e0ff */
[----:B------:R-:W-:Y:S02]  /*3950*/  CS2R R84, SRZ ;  /* 0x0000000000547805 */ /* 0x000fe4000001ff00 */
[----:B------:R-:W-:-:S02]  /*3960*/  IADD3 R164, P6, R3, R222, RZ ;  /* 0x000000de03a47210 */ /* 0x000fc40007fde0ff */
[----:B------:R-:W-:Y:S02]  /*3970*/  CS2R R86, SRZ ;  /* 0x0000000000567805 */ /* 0x000fe4000001ff00 */
[CC--:B------:R-:W-:Y:S02]  /*3980*/  LEA R162, P5, R169.reuse, R222.reuse, 0x2 ;  /* 0x000000dea9a27211 */ /* 0x0c0fe400078a10ff */
[----:B------:R-:W-:Y:S02]  /*3990*/  CS2R R88, SRZ ;  /* 0x0000000000587805 */ /* 0x000fe4000001ff00 */
[----:B------:R-:W-:Y:S02]  /*39a0*/  LEA R160, P2, R169, R222, 0x3 ;  /* 0x000000dea9a07211 */ /* 0x000fe400078418ff */
[----:B------:R-:W-:Y:S02]  /*39b0*/  CS2R R90, SRZ ;  /* 0x00000000005a7805 */ /* 0x000fe4000001ff00 */
[----:B------:R-:W-:-:S02]  /*39c0*/  LEA.HI.X.SX32 R23, R165, R223, 0x1, P1 ;  /* 0x000000dfa5177211 */ /* 0x000fc400008f0eff */
        /* <DEDUP_REMOVED lines=30> */
[C---:B------:R-:W-:Y:S01]  /*3bb0*/  LOP3.LUT R14, R18.reuse, 0x10, RZ, 0x3c, !PT ;  /* 0x00000010120e7812 */ /* 0x040fe200078e3cff */
[----:B------:R-:W-:Y:S01]  /*3bc0*/  IMAD.U32 R154, RZ, RZ, UR8 ;  /* 0x00000008ff9a7e24 */ /* 0x000fe2000f8e00ff */
[C---:B------:R-:W-:Y:S01]  /*3bd0*/  LOP3.LUT R13, R18.reuse, 0x20, RZ, 0x3c, !PT ;  /* 0x00000020120d7812 */ /* 0x040fe200078e3cff */
[----:B------:R-:W-:Y:S01]  /*3be0*/  IMAD.U32 R155, RZ, RZ, UR9 ;  /* 0x00000009ff9b7e24 */ /* 0x000fe2000f8e00ff */
[C---:B------:R-:W-:Y:S01]  /*3bf0*/  LOP3.LUT R12, R18.reuse, 0x30, RZ, 0x3c, !PT ;  /* 0x00000030120c7812 */ /* 0x040fe200078e3cff */
[----:B------:R-:W-:Y:S01]  /*3c00*/  UIADD3.64 UR18, UR14, 0x80, URZ ;  /* 0x000000800e127897 */ /* 0x000fe2000fffe03f */
[C---:B------:R-:W-:Y:S01]  /*3c10*/  LOP3.LUT R11, R18.reuse, 0x40, RZ, 0x3c, !PT ;  /* 0x00000040120b7812 */ /* 0x040fe200078e3cff */
[----:B------:R-:W-:Y:S01]  /*3c20*/  UIADD3.64 UR22, UR14, 0x82, URZ ;  /* 0x000000820e167897 */ /* 0x000fe2000fffe03f */
[C---:B------:R-:W-:Y:S01]  /*3c30*/  LOP3.LUT R10, R18.reuse, 0x50, RZ, 0x3c, !PT ;  /* 0x00000050120a7812 */ /* 0x040fe200078e3cff */
[----:B------:R-:W-:Y:S01]  /*3c40*/  UIADD3.64 UR26, UR14, 0x84, URZ ;  /* 0x000000840e1a7897 */ /* 0x000fe2000fffe03f */
[C---:B------:R-:W-:Y:S01]  /*3c50*/  LOP3.LUT R9, R18.reuse, 0x60, RZ, 0x3c, !PT ;  /* 0x0000006012097812 */ /* 0x040fe200078e3cff */
[----:B------:R-:W-:Y:S01]  /*3c60*/  UIADD3.64 UR30, UR14, 0xfe, URZ ;  /* 0x000000fe0e1e7897 */ /* 0x000fe2000fffe03f */
[----:B------:R-:W-:Y:S01]  /*3c70*/  LOP3.LUT R7, R18, 0x70, RZ, 0x3c, !PT ;  /* 0x0000007012077812 */ /* 0x000fe200078e3cff */
[----:B------:R-:W-:Y:S01]  /*3c80*/  UIADD3.64 UR34, UR14, 0x100, URZ ;  /* 0x000001000e227897 */ /* 0x000fe2000fffe03f */
[-C--:B------:R-:W-:Y:S01]  /*3c90*/  LEA.HI.X.SX32 R167, R159, R223.reuse, 0x1, P0 ;  /* 0x000000df9fa77211 */ /* 0x080fe200000f0eff */
        /* <DEDUP_REMOVED lines=9> */
[----:B------:R-:W-:Y:S01]  /*3d30*/  LEA.HI.X.SX32 R165, R169, R223, 0x1, P6 ;  /* 0x000000dfa9a57211 */ /* 0x000fe200030f0eff */
[----:B------:R-:W-:Y:S01]  /*3d40*/  UIADD3.64 UR58, UR14, 0x184, URZ ;  /* 0x000001840e3a7897 */ /* 0x000fe2000fffe03f */
[----:B------:R-:W-:-:S11]  /*3d50*/  ULDC UR60, c[0x0][0x238] ;  /* 0x00008e00003c7ab9 */ /* 0x000fd60000000800 */
.L_x_1:
[C---:B------:R-:W-:Y:S01]  /*3d60*/  IMAD.WIDE R228, R16.reuse, 0x2, R164 ;  /* 0x0000000210e47825 */ /* 0x040fe200078e02a4 */
[----:B------:R-:W-:Y:S02]  /*3d70*/  MOV R238, UR51 ;  /* 0x0000003300ee7c02 */ /* 0x000fe40008000f00 */
[----:B------:R-:W-:Y:S01]  /*3d80*/  MOV R239, UR50 ;  /* 0x0000003200ef7c02 */ /* 0x000fe20008000f00 */
[C---:B------:R-:W-:Y:S01]  /*3d90*/  IMAD.WIDE R230, R16.reuse, 0x2, R222 ;  /* 0x0000000210e67825 */ /* 0x040fe200078e02de */
[----:B------:R0:W2:Y:S01]  /*3da0*/  LDG.E.U16 R243, desc[UR6][R228.64] ;  /* 0x00000006e4f37981 */ /* 0x0000a2000c1e1500 */
[----:B------:R-:W-:Y:S02]  /*3db0*/  MOV R224, UR55 ;  /* 0x0000003700e07c02 */ /* 0x000fe40008000f00 */
[----:B------:R-:W-:Y:S01]  /*3dc0*/  IMAD.WIDE R226, R16, 0x2, R22 ;  /* 0x0000000210e27825 */ /* 0x000fe200078e0216 */
[----:B------:R1:W3:Y:S01]  /*3dd0*/  LDG.E.U16 R241, desc[UR6][R230.64] ;  /* 0x00000006e6f17981 */ /* 0x0002e2000c1e1500 */
[----:B------:R-:W-:-:S02]  /*3de0*/  MOV R225, UR54 ;  /* 0x0000003600e17c02 */ /* 0x000fc40008000f00 */
[C---:B------:R-:W-:Y:S01]  /*3df0*/  IMAD.WIDE R152, R16.reuse, 0x2, R162 ;  /* 0x0000000210987825 */ /* 0x040fe200078e02a2 */
[----:B------:R-:W-:Y:S01]  /*3e00*/  MOV R3, UR59 ;  /* 0x0000003b00037c02 */ /* 0x000fe20008000f00 */
[----:B------:R-:W4:Y:S01]  /*3e10*/  LDG.E.U16 R227, desc[UR6][R226.64] ;  /* 0x00000006e2e37981 */ /* 0x000f22000c1e1500 */
[----:B------:R-:W-:Y:S01]  /*3e20*/  MOV R4, UR58 ;  /* 0x0000003a00047c02 */ /* 0x000fe20008000f00 */
[C---:B------:R-:W-:Y:S02]  /*3e30*/  IMAD.WIDE R158, R16.reuse, 0x2, R178 ;  /* 0x00000002109e7825 */ /* 0x040fe400078e02b2 */
[----:B------:R-:W5:Y:S02]  /*3e40*/  LDG.E.U16 R240, desc[UR6][R152.64] ;  /* 0x0000000698f07981 */ /* 0x000f64000c1e1500 */
[C---:B0-----:R-:W-:Y:S02]  /*3e50*/  IMAD.WIDE R228, R16.reuse, 0x2, R188 ;  /* 0x0000000210e47825 */ /* 0x041fe400078e02bc */
[----:B------:R0:W5:Y:S02]  /*3e60*/  LDG.E.U16 R247, desc[UR6][R158.64] ;  /* 0x000000069ef77981 */ /* 0x000164000c1e1500 */
[----:B------:R-:W-:-:S02]  /*3e70*/  IMAD.WIDE R154, R16, 0x2, R172 ;  /* 0x00000002109a7825 */ /* 0x000fc400078e02ac */
[----:B------:R-:W5:Y:S02]  /*3e80*/  LDG.E.U16 R229, desc[UR6][R228.64] ;  /* 0x00000006e4e57981 */ /* 0x000f64000c1e1500 */
[C---:B------:R-:W-:Y:S02]  /*3e90*/  IMAD.WIDE R156, R16.reuse, 0x2, R160 ;  /* 0x00000002109c7825 */ /* 0x040fe400078e02a0 */
[----:B------:R-:W5:Y:S02]  /*3ea0*/  LDG.E.U16 R245, desc[UR6][R154.64] ;  /* 0x000000069af57981 */ /* 0x000f64000c1e1500 */
[C---:B-1----:R-:W-:Y:S02]  /*3eb0*/  IMAD.WIDE R230, R16.reuse, 0x2, R186 ;  /* 0x0000000210e67825 */ /* 0x042fe400078e02ba */
[----:B------:R1:W5:Y:S02]  /*3ec0*/  LDG.E.U16 R242, desc[UR6][R156.64] ;  /* 0x000000069cf27981 */ /* 0x000364000c1e1500 */
[----:B------:R-:W-:-:S02]  /*3ed0*/  IMAD.WIDE R232, R16, 0x2, R184 ;  /* 0x0000000210e87825 */ /* 0x000fc400078e02b8 */
[----:B------:R-:W5:Y:S02]  /*3ee0*/  LDG.E.U16 R230, desc[UR6][R230.64] ;  /* 0x00000006e6e67981 */ /* 0x000f64000c1e1500 */
[C---:B------:R-:W-:Y:S02]  /*3ef0*/  IMAD.WIDE R234, R16.reuse, 0x2, R182 ;  /* 0x0000000210ea7825 */ /* 0x040fe400078e02b6 */
[----:B------:R-:W5:Y:S02]  /*3f00*/  LDG.E.U16 R233, desc[UR6][R232.64] ;  /* 0x00000006e8e97981 */ /* 0x000f64000c1e1500 */
[C---:B------:R-:W-:Y:S02]  /*3f10*/  IMAD.WIDE R236, R16.reuse, 0x2, R180 ;  /* 0x0000000210ec7825 */ /* 0x040fe400078e02b4 */
[----:B------:R-:W5:Y:S02]  /*3f20*/  LDG.E.U16 R234, desc[UR6][R234.64] ;  /* 0x00000006eaea7981 */ /* 0x000f64000c1e1500 */
[----:B0-----:R-:W-:-:S02]  /*3f30*/  IMAD.WIDE R158, R16, 0x2, R170 ;  /* 0x00000002109e7825 */ /* 0x001fc400078e02aa */
[----:B------:R-:W5:Y:S02]  /*3f40*/  LDG.E.U16 R237, desc[UR6][R236.64] ;  /* 0x00000006eced7981 */ /* 0x000f64000c1e1500 */
[C---:B------:R-:W-:Y:S02]  /*3f50*/  IMAD.WIDE R152, R16.reuse, 0x2, R176 ;  /* 0x0000000210987825 */ /* 0x040fe400078e02b0 */
[----:B------:R-:W5:Y:S02]  /*3f60*/  LDG.E.U16 R226, desc[UR6][R158.64] ;  /* 0x000000069ee27981 */ /* 0x000f64000c1e1500 */
[C---:B-1----:R-:W-:Y:S02]  /*3f70*/  IMAD.WIDE R156, R16.reuse, 0x2, R166 ;  /* 0x00000002109c7825 */ /* 0x042fe400078e02a6 */
[----:B------:R-:W5:Y:S02]  /*3f80*/  LDG.E.U16 R244, desc[UR6][R152.64] ;  /* 0x0000000698f47981 */ /* 0x000f64000c1e1500 */
[----:B------:R-:W-:-:S02]  /*3f90*/  IMAD.WIDE R154, R16, 0x2, R174 ;  /* 0x00000002109a7825 */ /* 0x000fc400078e02ae */
[----:B------:R-:W5:Y:S04]  /*3fa0*/  LDG.E.U16 R228, desc[UR6][R156.64] ;  /* 0x000000069ce47981 */ /* 0x000f68000c1e1500 */
[----:B------:R-:W5:Y:S01]  /*3fb0*/  LDG.E.U16 R246, desc[UR6][R154.64] ;  /* 0x000000069af67981 */ /* 0x000f62000c1e1500 */
[----:B------:R-:W-:Y:S01]  /*3fc0*/  BAR.SYNC.DEFER_BLOCKING 0x0 ;  /* 0x0000000000007b1d */ /* 0x000fe20000010000 */
[----:B------:R-:W-:-:S04]  /*3fd0*/  USHF.L.U32 UR8, UR61, 0x9, URZ ;  /* 0x000000093d087899 */ /* 0x000fc8000800063f */
[----:B------:R-:W-:-:S04]  /*3fe0*/  ULOP3.LUT UR8, UR8, 0x800, URZ, 0xc0, !UPT ;  /* 0x0000080008087892 */ /* 0x000fc8000f8ec03f */
[----:B------:R-:W-:-:S04]  /*3ff0*/  ULEA.HI UR8, UR4, UR8, URZ, 0x1c ;  /* 0x0000000804087291 */ /* 0x000fc8000f8fe03f */
[----:B------:R-:W-:Y:S01]  /*4000*/  ULOP3.LUT UR8, UR8, 0x3fff, URZ, 0xc0, !UPT ;  /* 0x00003fff08087892 */ /* 0x000fe2000f8ec03f */
[----:B------:R-:W-:Y:S01]  /*4010*/  UMOV UR11, 0x40000040 ;  /* 0x40000040000b7882 */ /* 0x000fe20000000000 */
[----:B------:R-:W-:Y:S02]  /*4020*/  UMOV UR9, 0x40000040 ;  /* 0x4000004000097882 */ /* 0x000fe40000000000 */
[----:B------:R-:W-:Y:S02]  /*4030*/  UIADD3 UR12, UP0, UR8, 0x80, URZ ;  /* 0x00000080080c7890 */ /* 0x000fe4000ff1e03f */
[----:B------:R-:W-:Y:S02]  /*4040*/  UIADD3.64 UR50, UR14, 0x2, URZ ;  /* 0x000000020e327897 */ /* 0x000fe4000fffe03f */
[----:B------:R-:W-:Y:S01]  /*4050*/  UIADD3.64 UR54, UR14, 0x4, URZ ;  /* 0x000000040e367897 */ /* 0x000fe2000fffe03f */
[----:B---3--:R-:W-:Y:S04]  /*4060*/  STS.U16 [R18+UR4+0x10000], R241 ;  /* 0x010000f112007988 */ /* 0x008fe80008000404 */
[----:B----4-:R-:W-:Y:S04]  /*4070*/  STS.U16 [R18+UR4+0x10400], R227 ;  /* 0x010400e312007988 */ /* 0x010fe80008000404 */
[----:B--2---:R-:W-:Y:S04]  /*4080*/  STS.U16 [R14+UR4+0x10080], R243 ;  /* 0x010080f30e007988 */ /* 0x004fe80008000404 */
[----:B-----5:R-:W-:Y:S04]  /*4090*/  STS.U16 [R14+UR4+0x10480], R229 ;  /* 0x010480e50e007988 */ /* 0x020fe80008000404 */
[----:B------:R-:W-:Y:S04]  /*40a0*/  STS.U16 [R13+UR4+0x10100], R240 ;  /* 0x010100f00d007988 */ /* 0x000fe80008000404 */
[----:B------:R-:W-:Y:S04]  /*40b0*/  STS.U16 [R13+UR4+0x10500], R230 ;  /* 0x010500e60d007988 */ /* 0x000fe80008000404 */
[----:B------:R-:W-:Y:S04]  /*40c0*/  STS.U16 [R12+UR4+0x10180], R245 ;  /* 0x010180f50c007988 */ /* 0x000fe80008000404 */
[----:B------:R-:W-:Y:S04]  /*40d0*/  STS.U16 [R12+UR4+0x10580], R233 ;  /* 0x010580e90c007988 */ /* 0x000fe80008000404 */
[----:B------:R-:W-:Y:S04]  /*40e0*/  STS.U16 [R11+UR4+0x10200], R242 ;  /* 0x010200f20b007988 */ /* 0x000fe80008000404 */
[----:B------:R0:W-:Y:S04]  /*40f0*/  STS.U16 [R11+UR4+0x10600], R234 ;  /* 0x010600ea0b007988 */ /* 0x0001e80008000404 */
[----:B------:R-:W-:Y:S04]  /*4100*/  STS.U16 [R10+UR4+0x10280], R247 ;  /* 0x010280f70a007988 */ /* 0x000fe80008000404 */
[----:B------:R-:W-:Y:S04]  /*4110*/  STS.U16 [R10+UR4+0x10680], R237 ;  /* 0x010680ed0a007988 */ /* 0x000fe80008000404 */
[----:B------:R1:W-:Y:S04]  /*4120*/  STS.U16 [R9+UR4+0x10300], R226 ;  /* 0x010300e209007988 */ /* 0x0003e80008000404 */
[----:B------:R-:W-:Y:S04]  /*4130*/  STS.U16 [R9+UR4+0x10700], R244 ;  /* 0x010700f409007988 */ /* 0x000fe80008000404 */
[----:B------:R2:W-:Y:S04]  /*4140*/  STS.U16 [R7+UR4+0x10380], R228 ;  /* 0x010380e407007988 */ /* 0x0005e80008000404 */
[----:B------:R3:W-:Y:S01]  /*4150*/  STS.U16 [R7+UR4+0x10780], R246 ;  /* 0x010780f607007988 */ /* 0x0007e20008000404 */
[----:B------:R4:W-:Y:S06]  /*4160*/  MEMBAR.ALL.CTA ;  /* 0x0000000000007992 */ /* 0x0009ec0000008000 */
[----:B----4-:R-:W4:Y:S02]  /*4170*/  FENCE.VIEW.ASYNC.S ;  /* 0x00000000000073c6 */ /* 0x010f240000000000 */
[----:B----4-:R-:W-:Y:S06]  /*4180*/  BAR.SYNC.DEFER_BLOCKING 0x0 ;  /* 0x0000000000007b1d */ /* 0x010fec0000010000 */
[----:B------:R-:W-:-:S06]  /*4190*/  WARPGROUP.ARRIVE ;  /* 0x00000000000079c5 */ /* 0x000fcc0000000000 */
[----:B------:R-:W-:Y:S01]  /*41a0*/  HGMMA.64x16x16.F32.BF16 R152, gdesc[UR8].tnspA, RZ, !UPT ;  /* 0x20200000089879f0 */ /* 0x000fe2000c7018ff */
[----:B------:R-:W-:Y:S02]  /*41b0*/  UMOV UR8, URZ ;  /* 0x0000003f00087c82 */ /* 0x000fe40008000000 */
[----:B------:R-:W-:-:S04]  /*41c0*/  UIADD3.X UR13, UR8, 0x40000040, URZ, UP0, !UPT ;  /* 0x40000040080d7890 */ /* 0x000fc800087fe43f */
[----:B------:R-:W-:-:S05]  /*41d0*/  UIADD3.64 UR48, UR12, 0x80, URZ ;  /* 0x000000800c307897 */ /* 0x000fca000fffe03f */
[----:B------:R-:W-:Y:S01]  /*41e0*/  HGMMA.64x16x16.F32.BF16 R152, gdesc[UR12].tnspA, R152 ;  /* 0x202000000c9879f0 */ /* 0x000fe20008701898 */
[----:B------:R-:W-:-:S03]  /*41f0*/  UIADD3.64 UR52, UR12, 0x100, URZ ;  /* 0x000001000c347897 */ /* 0x000fc6000fffe03f */
[----:B------:R-:W-:Y:S01]  /*4200*/  HGMMA.64x16x16.F32.BF16 R152, gdesc[UR48].tnspA, R152 ;  /* 0x20200000309879f0 */ /* 0x000fe20008701898 */
[----:B------:R-:W-:Y:S02]  /*4210*/  UIADD3.64 UR58, UR14, 0x7e, URZ ;  /* 0x0000007e0e3a7897 */ /* 0x000fe4000fffe03f */
[----:B------:R-:W-:-:S03]  /*4220*/  UIADD3.64 UR56, UR12, 0x180, URZ ;  /* 0x000001800c387897 */ /* 0x000fc6000fffe03f */
[----:B------:R-:W-:Y:S01]  /*4230*/  HGMMA.64x16x16.F32.BF16 R152, gdesc[UR52].tnspA, R152 ;  /* 0x20200000349879f0 */ /* 0x000fe20008701898 */
[----:B------:R-:W-:-:S05]  /*4240*/  UIADD3.64 UR16, UR12, 0x200, URZ ;  /* 0x000002000c107897 */ /* 0x000fca000fffe03f */
[----:B------:R-:W-:Y:S01]  /*4250*/  HGMMA.64x16x16.F32.BF16 R152, gdesc[UR56].tnspA, R152 ;  /* 0x20200000389879f0 */ /* 0x000fe20008701898 */
        /* <DEDUP_REMOVED lines=12> */
[----:B0-----:R-:W-:Y:S01]  /*4320*/  IMAD.WIDE R234, R8, 0x2, R218 ;  /* 0x0000000208ea7825 */ /* 0x001fe200078e02da */
[----:B------:R-:W-:Y:S01]  /*4330*/  UIADD3.64 UR44, UR12, 0x580, URZ ;  /* 0x000005800c2c7897 */ /* 0x000fe2000fffe03f */
[----:B------:R-:W-:Y:S02]  /*4340*/  R2UR UR58, R4 ;  /* 0x00000000043a72ca */ /* 0x000fe400000e0000 */
[----:B------:R-:W-:Y:S01]  /*4350*/  R2UR UR55, R224 ;  /* 0x00000000e03772ca */ /* 0x000fe200000e0000 */
[----:B------:R0:W4:Y:S01]  /*4360*/  LDG.E.U16 R4, desc[UR6][R234.64] ;  /* 0x00000006ea047981 */ /* 0x000122000c1e1500 */
[----:B------:R-:W-:Y:S01]  /*4370*/  R2UR UR54, R225 ;  /* 0x00000000e13672ca */ /* 0x000fe200000e0000 */
[----:B------:R-:W-:Y:S01]  /*4380*/  HGMMA.64x16x16.F32.BF16 R152, gdesc[UR40].tnspA, R152 ;  /* 0x20200000289879f0 */ /* 0x000fe20008701898 */
[----:B------:R-:W-:-:S04]  /*4390*/  IMAD.WIDE R232, R8, 0x2, R216 ;  /* 0x0000000208e87825 */ /* 0x000fc800078e02d8 */
[----:B------:R-:W-:-:S04]  /*43a0*/  IMAD.WIDE R224, R8, 0x2, R214 ;  /* 0x0000000208e07825 */ /* 0x000fc800078e02d6 */
[----:B-1----:R-:W-:-:S04]  /*43b0*/  IMAD.WIDE R226, R8, 0x2, R212 ;  /* 0x0000000208e27825 */ /* 0x002fc800078e02d4 */
[----:B--2---:R-:W-:-:S04]  /*43c0*/  IMAD.WIDE R228, R8, 0x2, R210 ;  /* 0x0000000208e47825 */ /* 0x004fc800078e02d2 */
[----:B------:R-:W-:Y:S01]  /*43d0*/  IMAD.WIDE R230, R8, 0x2, R208 ;  /* 0x0000000208e67825 */ /* 0x000fe200078e02d0 */
[----:B------:R-:W-:Y:S01]  /*43e0*/  R2UR UR51, R238 ;  /* 0x00000000ee3372ca */ /* 0x000fe200000e0000 */
[----:B------:R1:W2:Y:S02]  /*43f0*/  LDG.E.U16 R242, desc[UR6][R232.64] ;  /* 0x00000006e8f27981 */ /* 0x0002a4000c1e1500 */
[C---:B0-----:R-:W-:Y:S01]  /*4400*/  IMAD.WIDE R234, R8.reuse, 0x2, R206 ;  /* 0x0000000208ea7825 */ /* 0x041fe200078e02ce */
[----:B------:R-:W-:Y:S01]  /*4410*/  R2UR UR50, R239 ;  /* 0x00000000ef3272ca */ /* 0x000fe200000e0000 */
[----:B------:R0:W5:Y:S02]  /*4420*/  LDG.E.U16 R244, desc[UR6][R224.64] ;  /* 0x00000006e0f47981 */ /* 0x000164000c1e1500 */
[C---:B------:R-:W-:Y:S02]  /*4430*/  IMAD.WIDE R240, R8.reuse, 0x2, R220 ;  /* 0x0000000208f07825 */ /* 0x040fe400078e02dc */
[----:B---3--:R3:W5:Y:S02]  /*4440*/  LDG.E.U16 R246, desc[UR6][R226.64] ;  /* 0x00000006e2f67981 */ /* 0x008764000c1e1500 */
[----:B------:R-:W-:-:S02]  /*4450*/  IMAD.WIDE R236, R8, 0x2, R204 ;  /* 0x0000000208ec7825 */ /* 0x000fc400078e02cc */
[----:B------:R3:W5:Y:S02]  /*4460*/  LDG.E.U16 R248, desc[UR6][R228.64] ;  /* 0x00000006e4f87981 */ /* 0x000764000c1e1500 */
[C---:B------:R-:W-:Y:S02]  /*4470*/  IMAD.WIDE R238, R8.reuse, 0x2, R202 ;  /* 0x0000000208ee7825 */ /* 0x040fe400078e02ca */
[----:B------:R3:W5:Y:S02]  /*4480*/  LDG.E.U16 R250, desc[UR6][R230.64] ;  /* 0x00000006e6fa7981 */ /* 0x000764000c1e1500 */
[C---:B-1----:R-:W-:Y:S02]  /*4490*/  IMAD.WIDE R232, R8.reuse, 0x2, R200 ;  /* 0x0000000208e87825 */ /* 0x042fe400078e02c8 */
[----:B------:R1:W5:Y:S02]  /*44a0*/  LDG.E.U16 R252, desc[UR6][R234.64] ;  /* 0x00000006eafc7981 */ /* 0x000364000c1e1500 */
[----:B0-----:R-:W-:-:S02]  /*44b0*/  IMAD.WIDE R224, R8, 0x2, R198 ;  /* 0x0000000208e07825 */ /* 0x001fc400078e02c6 */
[----:B------:R-:W4:Y:S02]  /*44c0*/  LDG.E.U16 R240, desc[UR6][R240.64] ;  /* 0x00000006f0f07981 */ /* 0x000f24000c1e1500 */
[C---:B---3--:R-:W-:Y:S02]  /*44d0*/  IMAD.WIDE R226, R8.reuse, 0x2, R196 ;  /* 0x0000000208e27825 */ /* 0x048fe400078e02c4 */
[----:B------:R-:W3:Y:S02]  /*44e0*/  LDG.E.U16 R236, desc[UR6][R236.64] ;  /* 0x00000006ecec7981 */ /* 0x000ee4000c1e1500 */
[C---:B------:R-:W-:Y:S02]  /*44f0*/  IMAD.WIDE R228, R8.reuse, 0x2, R194 ;  /* 0x0000000208e47825 */ /* 0x040fe400078e02c2 */
[----:B------:R-:W3:Y:S01]  /*4500*/  LDG.E.U16 R238, desc[UR6][R238.64] ;  /* 0x00000006eeee7981 */ /* 0x000ee2000c1e1500 */
[----:B------:R-:W-:Y:S01]  /*4510*/  HGMMA.64x16x16.F32.BF16 R152, gdesc[UR44].tnspA, R152 ;  /* 0x202000002c9879f0 */ /* 0x000fe20008701898 */
[----:B------:R-:W-:-:S02]  /*4520*/  IMAD.WIDE R230, R8, 0x2, R192 ;  /* 0x0000000208e67825 */ /* 0x000fc400078e02c0 */
[----:B------:R-:W3:Y:S02]  /*4530*/  LDG.E.U16 R232, desc[UR6][R232.64] ;  /* 0x00000006e8e87981 */ /* 0x000ee4000c1e1500 */
[----:B-1----:R-:W-:Y:S02]  /*4540*/  IMAD.WIDE R234, R8, 0x2, R190 ;  /* 0x0000000208ea7825 */ /* 0x002fe400078e02be */
[----:B------:R0:W3:Y:S04]  /*4550*/  LDG.E.U16 R224, desc[UR6][R224.64] ;  /* 0x00000006e0e07981 */ /* 0x0000e8000c1e1500 */
[----:B------:R1:W3:Y:S04]  /*4560*/  LDG.E.U16 R226, desc[UR6][R226.64] ;  /* 0x00000006e2e27981 */ /* 0x0002e8000c1e1500 */
[----:B------:R1:W3:Y:S04]  /*4570*/  LDG.E.U16 R228, desc[UR6][R228.64] ;  /* 0x00000006e4e47981 */ /* 0x0002e8000c1e1500 */
[----:B------:R1:W3:Y:S04]  /*4580*/  LDG.E.U16 R230, desc[UR6][R230.64] ;  /* 0x00000006e6e67981 */ /* 0x0002e8000c1e1500 */
[----:B------:R-:W3:Y:S01]  /*4590*/  LDG.E.U16 R234, desc[UR6][R234.64] ;  /* 0x00000006eaea7981 */ /* 0x000ee2000c1e1500 */
[----:B------:R-:W-:-:S09]  /*45a0*/  UIADD3.64 UR48, UR12, 0x600, URZ ;  /* 0x000006000c307897 */ /* 0x000fd2000fffe03f */
[----:B------:R-:W-:Y:S01]  /*45b0*/  HGMMA.64x16x16.F32.BF16 R152, gdesc[UR48].tnspA, R152 ;  /* 0x20200000309879f0 */ /* 0x000fe20008701898 */
[----:B------:R-:W-:Y:S01]  /*45c0*/  UIADD3.64 UR52, UR12, 0x680, URZ ;  /* 0x000006800c347897 */ /* 0x000fe2000fffe03f */
[----:B------:R-:W-:Y:S01]  /*45d0*/  R2UR UR59, R3 ;  /* 0x00000000033b72ca */ /* 0x000fe200000e0000 */
[----:B------:R-:W-:-:S07]  /*45e0*/  UIADD3.64 UR56, UR12, 0x700, URZ ;  /* 0x000007000c387897 */ /* 0x000fce000fffe03f */
[----:B------:R-:W-:Y:S05]  /*45f0*/  HGMMA.64x16x16.F32.BF16 R152, gdesc[UR52].tnspA, R152 ;  /* 0x20200000349879f0 */ /* 0x000fea0008701898 */
[----:B------:R-:W-:Y:S03]  /*4600*/  HGMMA.64x16x16.F32.BF16 R152, gdesc[UR56].tnspA, R152, gsb0 ;  /* 0x20200000389879f0 */ /* 0x000fe60008001898 */
[----:B------:R-:W-:Y:S02]  /*4610*/  WARPGROUP.DEPBAR.LE gsb0, 0x0 ;  /* 0x00008000000079c5 */ /* 0x000fe40000010000 */
[----:B------:R-:W-:Y:S01]  /*4620*/  FMUL R3, R152, UR60 ;  /* 0x0000003c98037c20 */ /* 0x000fe20008400000 */
[----:B0-----:R-:W-:Y:S01]  /*4630*/  FMUL R225, R153, UR60 ;  /* 0x0000003c99e17c20 */ /* 0x001fe20008400000 */
[----:B------:R-:W-:Y:S04]  /*4640*/  BAR.SYNC.DEFER_BLOCKING 0x0 ;  /* 0x0000000000007b1d */ /* 0x000fe80000010000 */
[----:B------:R-:W-:Y:S01]  /*4650*/  FMNMX R225, R3, R225, !PT ;  /* 0x000000e103e17209 */ /* 0x000fe20007800000 */
[----:B------:R-:W-:-:S05]  /*4660*/  FMUL R3, R156, UR60 ;  /* 0x0000003c9c037c20 */ /* 0x000fca0008400000 */
[----:B------:R-:W-:Y:S01]  /*4670*/  FMNMX R225, R3, R225, !PT ;  /* 0x000000e103e17209 */ /* 0x000fe20007800000 */
[----:B------:R-:W-:-:S05]  /*4680*/  FMUL R3, R157, UR60 ;  /* 0x0000003c9d037c20 */ /* 0x000fca0008400000 */
[----:B-1----:R-:W-:-:S05]  /*4690*/  FMNMX R227, R3, R225, !PT ;  /* 0x000000e103e37209 */ /* 0x002fca0007800000 */
[----:B------:R-:W0:Y:S01]  /*46a0*/  SHFL.BFLY PT, R229, R227, 0x2, 0x1f ;  /* 0x0c401f00e3e57f89 */ /* 0x000e2200000e0000 */
[----:B------:R-:W-:Y:S01]  /*46b0*/  FMUL R3, R154, UR60 ;  /* 0x0000003c9a037c20 */ /* 0x000fe20008400000 */
[----:B------:R-:W-:-:S05]  /*46c0*/  FMUL R225, R155, UR60 ;  /* 0x0000003c9be17c20 */ /* 0x000fca0008400000 */
[----:B------:R-:W-:Y:S01]  /*46d0*/  FMNMX R225, R3, R225, !PT ;  /* 0x000000e103e17209 */ /* 0x000fe20007800000 */
[----:B------:R-:W-:-:S05]  /*46e0*/  FMUL R3, R158, UR60 ;  /* 0x0000003c9e037c20 */ /* 0x000fca0008400000 */
[----:B------:R-:W-:Y:S01]  /*46f0*/  FMNMX R225, R3, R225, !PT ;  /* 0x000000e103e17209 */ /* 0x000fe20007800000 */
[----:B------:R-:W-:Y:S01]  /*4700*/  FMUL R3, R159, UR60 ;  /* 0x0000003c9f037c20 */ /* 0x000fe20008400000 */
[----:B0-----:R-:W-:-:S04]  /*4710*/  FMNMX R231, R227, R229, !PT ;  /* 0x000000e5e3e77209 */ /* 0x001fc80007800000 */
[----:B------:R-:W-:-:S05]  /*4720*/  FMNMX R229, R3, R225, !PT ;  /* 0x000000e103e57209 */ /* 0x000fca0007800000 */
[----:B------:R-:W0:Y:S04]  /*4730*/  SHFL.BFLY PT, R225, R229, 0x2, 0x1f ;  /* 0x0c401f00e5e17f89 */ /* 0x000e2800000e0000 */
[----:B------:R-:W1:Y:S01]  /*4740*/  SHFL.BFLY PT, R3, R231, 0x1, 0x1f ;  /* 0x0c201f00e7037f89 */ /* 0x000e6200000e0000 */
[----:B0-----:R-:W-:-:S05]  /*4750*/  FMNMX R227, R229, R225, !PT ;  /* 0x000000e1e5e37209 */ /* 0x001fca0007800000 */
[----:B------:R-:W0:Y:S01]  /*4760*/  SHFL.BFLY PT, R233, R227, 0x1, 0x1f ;  /* 0x0c201f00e3e97f89 */ /* 0x000e2200000e0000 */
[----:B-1----:R-:W-:-:S04]  /*4770*/  FMNMX R3, R231, R3, !PT ;  /* 0x00000003e7037209 */ /* 0x002fc80007800000 */
[----:B------:R-:W-:Y:S01]  /*4780*/  FMNMX R225, R3, R15, !PT ;  /* 0x0000000f03e17209 */ /* 0x000fe20007800000 */
[----:B----4-:R1:W-:Y:S04]  /*4790*/  STS.U16 [R17+UR4+0x10000], R240 ;  /* 0x010000f011007988 */ /* 0x0103e80008000404 */
[--C-:B------:R-:W-:Y:S01]  /*47a0*/  FFMA R152, R152, UR60, -R225.reuse ;  /* 0x0000003c98987c23 */ /* 0x100fe200080008e1 */
[----:B------:R4:W-:Y:S03]  /*47b0*/  STS.U16 [R17+UR4+0x10200], R4 ;  /* 0x0102000411007988 */ /* 0x0009e60008000404 */
[----:B------:R-:W-:Y:S01]  /*47c0*/  FMUL R3, R152, 1.4426950216293334961 ;  /* 0x3fb8aa3b98037820 */ /* 0x000fe20000400000 */
[----:B--2---:R-:W-:Y:S01]  /*47d0*/  STS.U16 [R17+UR4+0x10400], R242 ;  /* 0x010400f211007988 */ /* 0x004fe20008000404 */
[----:B------:R-:W-:-:S03]  /*47e0*/  FFMA R152, R156, UR60, -R225 ;  /* 0x0000003c9c987c23 */ /* 0x000fc600080008e1 */
[----:B-----5:R-:W-:Y:S04]  /*47f0*/  STS.U16 [R17+UR4+0x10600], R244 ;  /* 0x010600f411007988 */ /* 0x020fe80008000404 */
[----:B------:R-:W-:Y:S04]  /*4800*/  STS.U16 [R17+UR4+0x10800], R246 ;  /* 0x010800f611007988 */ /* 0x000fe80008000404 */
[----:B------:R-:W-:Y:S04]  /*4810*/  STS.U16 [R17+UR4+0x10a00], R248 ;  /* 0x010a00f811007988 */ /* 0x000fe80008000404 */
[----:B------:R-:W-:Y:S04]  /*4820*/  STS.U16 [R17+UR4+0x10c00], R250 ;  /* 0x010c00fa11007988 */ /* 0x000fe80008000404 */
[----:B------:R-:W-:Y:S04]  /*4830*/  STS.U16 [R17+UR4+0x10e00], R252 ;  /* 0x010e00fc11007988 */ /* 0x000fe80008000404 */
[----:B---3--:R-:W-:Y:S04]  /*4840*/  STS.U16 [R17+UR4+0x11000], R236 ;  /* 0x011000ec11007988 */ /* 0x008fe80008000404 */
[----:B------:R-:W-:Y:S04]  /*4850*/  STS.U16 [R17+UR4+0x11200], R238 ;  /* 0x011200ee11007988 */ /* 0x000fe80008000404 */
[----:B------:R-:W-:Y:S04]  /*4860*/  STS.U16 [R17+UR4+0x11400], R232 ;  /* 0x011400e811007988 */ /* 0x000fe80008000404 */
[----:B------:R-:W-:Y:S04]  /*4870*/  STS.U16 [R17+UR4+0x11600], R224 ;  /* 0x011600e011007988 */ /* 0x000fe80008000404 */
[----:B------:R-:W-:Y:S04]  /*4880*/  STS.U16 [R17+UR4+0x11800], R226 ;  /* 0x011800e211007988 */ /* 0x000fe80008000404 */
[----:B------:R-:W-:Y:S04]  /*4890*/  STS.U16 [R17+UR4+0x11a00], R228 ;  /* 0x011a00e411007988 */ /* 0x000fe80008000404 */
[----:B------:R-:W-:Y:S04]  /*48a0*/  STS.U16 [R17+UR4+0x11c00], R230 ;  /* 0x011c00e611007988 */ /* 0x000fe80008000404 */
[----:B------:R-:W-:Y:S01]  /*48b0*/  STS.U16 [R17+UR4+0x11e00], R234 ;  /* 0x011e00ea11007988 */ /* 0x000fe20008000404 */
[----:B------:R2:W-:Y:S06]  /*48c0*/  MEMBAR.ALL.CTA ;  /* 0x0000000000007992 */ /* 0x0005ec0000008000 */
[----:B--2---:R-:W2:Y:S01]  /*48d0*/  FENCE.VIEW.ASYNC.S ;  /* 0x00000000000073c6 */ /* 0x004ea20000000000 */
[----:B------:R-:W-:Y:S01]  /*48e0*/  FMUL R231, R152, 1.4426950216293334961 ;  /* 0x3fb8aa3b98e77820 */ /* 0x000fe20000400000 */
[----:B0-----:R-:W-:-:S04]  /*48f0*/  FMNMX R152, R227, R233, !PT ;  /* 0x000000e9e3987209 */ /* 0x001fc80007800000 */
[----:B-1----:R-:W-:Y:S01]  /*4900*/  FMNMX R240, R152, R19, !PT ;  /* 0x0000001398f07209 */ /* 0x002fe20007800000 */
[----:B------:R-:W-:Y:S01]  /*4910*/  FFMA R153, R153, UR60, -R225 ;  /* 0x0000003c99997c23 */ /* 0x000fe200080008e1 */
[----:B------:R-:W-:-:S03]  /*4920*/  FADD R227, -R225, R15 ;  /* 0x0000000fe1e37221 */ /* 0x000fc60000000100 */
[----:B------:R-:W-:Y:S01]  /*4930*/  FADD R19, -R240, R19 ;  /* 0x00000013f0137221 */ /* 0x000fe20000000100 */
[--C-:B------:R-:W-:Y:S01]  /*4940*/  FFMA R158, R158, UR60, -R240.reuse ;  /* 0x0000003c9e9e7c23 */ /* 0x100fe200080008f0 */
[--C-:B------:R-:W-:Y:S01]  /*4950*/  FFMA R159, R159, UR60, -R240.reuse ;  /* 0x0000003c9f9f7c23 */ /* 0x100fe200080008f0 */
[----:B------:R-:W-:Y:S01]  /*4960*/  FMUL R229, R153, 1.4426950216293334961 ;  /* 0x3fb8aa3b99e57820 */ /* 0x000fe20000400000 */
[----:B------:R-:W-:Y:S01]  /*4970*/  FFMA R153, R157, UR60, -R225 ;  /* 0x0000003c9d997c23 */ /* 0x000fe200080008e1 */
[----:B------:R-:W-:Y:S01]  /*4980*/  FMUL R227, R227, 1.4426950216293334961 ;  /* 0x3fb8aa3be3e37820 */ /* 0x000fe20000400000 */
[--C-:B------:R-:W-:Y:S01]  /*4990*/  FFMA R154, R154, UR60, -R240.reuse ;  /* 0x0000003c9a9a7c23 */ /* 0x100fe200080008f0 */
[----:B------:R-:W-:Y:S01]  /*49a0*/  FFMA R155, R155, UR60, -R240 ;  /* 0x0000003c9b9b7c23 */ /* 0x000fe200080008f0 */
[----:B------:R-:W-:Y:S01]  /*49b0*/  FMUL R19, R19, 1.4426950216293334961 ;  /* 0x3fb8aa3b13137820 */ /* 0x000fe20000400000 */
[----:B------:R-:W-:Y:S01]  /*49c0*/  FMUL R158, R158, 1.4426950216293334961 ;  /* 0x3fb8aa3b9e9e7820 */ /* 0x000fe20000400000 */
[----:B------:R-:W-:Y:S01]  /*49d0*/  FMUL R159, R159, 1.4426950216293334961 ;  /* 0x3fb8aa3b9f9f7820 */ /* 0x000fe20000400000 */
[----:B------:R-:W-:Y:S01]  /*49e0*/  FMUL R153, R153, 1.4426950216293334961 ;  /* 0x3fb8aa3b99997820 */ /* 0x000fe20000400000 */
[----:B------:R-:W-:Y:S01]  /*49f0*/  FMUL R154, R154, 1.4426950216293334961 ;  /* 0x3fb8aa3b9a9a7820 */ /* 0x000fe20000400000 */
[----:B------:R-:W-:Y:S01]  /*4a00*/  FMUL R155, R155, 1.4426950216293334961 ;  /* 0x3fb8aa3b9b9b7820 */ /* 0x000fe20000400000 */
[----:B------:R-:W0:Y:S08]  /*4a10*/  MUFU.EX2 R227, R227 ;  /* 0x000000e300e37308 */ /* 0x000e300000000800 */
[----:B------:R-:W1:Y:S08]  /*4a20*/  MUFU.EX2 R19, R19 ;  /* 0x0000001300137308 */ /* 0x000e700000000800 */
[----:B------:R-:W-:Y:S08]  /*4a30*/  MUFU.EX2 R156, R229 ;  /* 0x000000e5009c7308 */ /* 0x000ff00000000800 */
[----:B------:R-:W3:Y:S08]  /*4a40*/  MUFU.EX2 R3, R3 ;  /* 0x0000000300037308 */ /* 0x000ef00000000800 */
[----:B------:R-:W-:Y:S08]  /*4a50*/  MUFU.EX2 R157, R231 ;  /* 0x000000e7009d7308 */ /* 0x000ff00000000800 */
[----:B------:R-:W5:Y:S08]  /*4a60*/  MUFU.EX2 R15, R153 ;  /* 0x00000099000f7308 */ /* 0x000f700000000800 */
[----:B----4-:R5:W-:Y:S08]  /*4a70*/  MUFU.EX2 R4, R154 ;  /* 0x0000009a00047308 */ /* 0x010bf00000000800 */
[----:B------:R-:W4:Y:S08]  /*4a80*/  MUFU.EX2 R229, R155 ;  /* 0x0000009b00e57308 */ /* 0x000f300000000800 */
[----:B------:R-:W-:Y:S08]  /*4a90*/  MUFU.EX2 R158, R158 ;  /* 0x0000009e009e7308 */ /* 0x000ff00000000800 */
[----:B------:R-:W2:Y:S01]  /*4aa0*/  MUFU.EX2 R159, R159 ;  /* 0x0000009f009f7308 */ /* 0x000ea20000000800 */
[-C--:B0-----:R-:W-:Y:S01]  /*4ab0*/  FMUL R24, R24, R227.reuse ;  /* 0x000000e318187220 */ /* 0x081fe20000400000 */
[-C--:B------:R-:W-:Y:S01]  /*4ac0*/  FMUL R25, R25, R227.reuse ;  /* 0x000000e319197220 */ /* 0x080fe20000400000 */
        /* <DEDUP_REMOVED lines=61> */
[----:B------:R-:W-:Y:S01]  /*4ea0*/  FMUL R149, R149, R227 ;  /* 0x000000e395957220 */ /* 0x000fe20000400000 */
[-C--:B-1----:R-:W-:Y:S01]  /*4eb0*/  FMUL R26, R26, R19.reuse ;  /* 0x000000131a1a7220 */ /* 0x082fe20000400000 */
        /* <DEDUP_REMOVED lines=63> */
[----:B---3--:R-:W-:-:S02]  /*52b0*/  F2FP.BF16.F32.PACK_AB R152, R156, R3 ;  /* 0x000000039c98723e */ /* 0x008fc400000010ff */
[----:B-----5:R-:W-:Y:S02]  /*52c0*/  F2FP.BF16.F32.PACK_AB R154, R15, R157 ;  /* 0x0000009d0f9a723e */ /* 0x020fe400000010ff */
[----:B----4-:R-:W-:Y:S02]  /*52d0*/  F2FP.BF16.F32.PACK_AB R153, R229, R4 ;  /* 0x00000004e599723e */ /* 0x010fe400000010ff */
[----:B--2---:R-:W-:Y:S01]  /*52e0*/  F2FP.BF16.F32.PACK_AB R155, R159, R158 ;  /* 0x0000009e9f9b723e */ /* 0x004fe200000010ff */
[----:B------:R-:W-:Y:S06]  /*52f0*/  BAR.SYNC.DEFER_BLOCKING 0x0 ;  /* 0x0000000000007b1d */ /* 0x000fec0000010000 */
[----:B------:R-:W-:Y:S01]  /*5300*/  UMOV UR11, 0xc0000010 ;  /* 0xc0000010000b7882 */ /* 0x000fe20000000000 */
[----:B------:R-:W-:-:S06]  /*5310*/  WARPGROUP.ARRIVE ;  /* 0x00000000000079c5 */ /* 0x000fcc0000000000 */
[----:B------:R-:W-:Y:S01]  /*5320*/  HGMMA.64x256x16.F32.BF16 R24, R152, gdesc[UR8], R24, gsb0 ;  /* 0x03e0000898187df0 */ /* 0x000fe20008001818 */
[----:B------:R-:W-:Y:S01]  /*5330*/  FADD R156, R3, R156 ;  /* 0x0000009c039c7221 */ /* 0x000fe20000000000 */
[----:B------:R-:W-:-:S03]  /*5340*/  FADD R229, R4, R229 ;  /* 0x000000e504e57221 */ /* 0x000fc60000000000 */
[----:B------:R-:W-:Y:S01]  /*5350*/  FADD R156, R157, R156 ;  /* 0x0000009c9d9c7221 */ /* 0x000fe20000000000 */
[----:B------:R-:W-:-:S03]  /*5360*/  FADD R158, R158, R229 ;  /* 0x000000e59e9e7221 */ /* 0x000fc60000000000 */
[----:B------:R-:W-:Y:S01]  /*5370*/  FADD R156, R15, R156 ;  /* 0x0000009c0f9c7221 */ /* 0x000fe20000000000 */
[----:B------:R-:W-:-:S04]  /*5380*/  FADD R158, R159, R158 ;  /* 0x0000009e9f9e7221 */ /* 0x000fc80000000000 */
[----:B------:R-:W0:Y:S04]  /*5390*/  SHFL.BFLY PT, R3, R156, 0x2, 0x1f ;  /* 0x0c401f009c037f89 */ /* 0x000e2800000e0000 */
[----:B------:R-:W1:Y:S01]  /*53a0*/  SHFL.BFLY PT, R15, R158, 0x2, 0x1f ;  /* 0x0c401f009e0f7f89 */ /* 0x000e6200000e0000 */
[----:B------:R-:W-:Y:S01]  /*53b0*/  UIADD3 UR5, UR5, 0x10, URZ ;  /* 0x0000001005057890 */ /* 0x000fe2000fffe03f */
[----:B0-----:R-:W-:Y:S01]  /*53c0*/  FADD R3, R156, R3 ;  /* 0x000000039c037221 */ /* 0x001fe20000000000 */
[----:B-1----:R-:W-:-:S04]  /*53d0*/  FADD R15, R158, R15 ;  /* 0x0000000f9e0f7221 */ /* 0x002fc80000000000 */
[----:B------:R-:W0:Y:S04]  /*53e0*/  SHFL.BFLY PT, R4, R3, 0x1, 0x1f ;  /* 0x0c201f0003047f89 */ /* 0x000e2800000e0000 */
[----:B------:R-:W1:Y:S01]  /*53f0*/  SHFL.BFLY PT, R224, R15, 0x1, 0x1f ;  /* 0x0c201f000fe07f89 */ /* 0x000e6200000e0000 */
[----:B------:R-:W-:Y:S01]  /*5400*/  ISETP.LE.AND P0, PT, R5, UR5, PT ;  /* 0x0000000505007c0c */ /* 0x000fe2000bf03270 */
[----:B------:R-:W-:Y:S02]  /*5410*/  IMAD R8, R21, 0x10, R8 ;  /* 0x0000001015087824 */ /* 0x000fe400078e0208 */
[----:B------:R-:W-:Y:S02]  /*5420*/  IMAD R16, R169, 0x10, R16 ;  /* 0x00000010a9107824 */ /* 0x000fe400078e0210 */
[----:B0-----:R-:W-:Y:S01]  /*5430*/  FADD R4, R3, R4 ;  /* 0x0000000403047221 */ /* 0x001fe20000000000 */
[----:B-1----:R-:W-:-:S03]  /*5440*/  FADD R224, R15, R224 ;  /* 0x000000e00fe07221 */ /* 0x002fc60000000000 */
[----:B------:R-:W-:Y:S01]  /*5450*/  FFMA R168, R227, R168, R4 ;  /* 0x000000a8e3a87223 */ /* 0x000fe20000000004 */
[--C-:B------:R-:W-:Y:S02]  /*5460*/  IMAD.MOV.U32 R4, RZ, RZ, R225.reuse ;  /* 0x000000ffff047224 */ /* 0x100fe400078e00e1 */
[----:B------:R-:W-:Y:S01]  /*5470*/  FFMA R20, R19, R20, R224 ;  /* 0x0000001413147223 */ /* 0x000fe200000000e0 */
[--C-:B------:R-:W-:Y:S02]  /*5480*/  IMAD.MOV.U32 R3, RZ, RZ, R240.reuse ;  /* 0x000000ffff037224 */ /* 0x100fe400078e00f0 */
[----:B------:R-:W-:Y:S02]  /*5490*/  IMAD.MOV.U32 R15, RZ, RZ, R225 ;  /* 0x000000ffff0f7224 */ /* 0x000fe400078e00e1 */
[----:B------:R-:W-:Y:S01]  /*54a0*/  IMAD.MOV.U32 R19, RZ, RZ, R240 ;  /* 0x000000ffff137224 */ /* 0x000fe200078e00f0 */
[----:B------:R-:W-:Y:S02]  /*54b0*/  WARPGROUP.DEPBAR.LE gsb0, 0x0 ;  /* 0x00008000000079c5 */ /* 0x000fe40000010000 */
[----:B------:R-:W-:Y:S05]  /*54c0*/  @!P0 BRA `(.L_x_1) ;  /* 0xffffffe800248947 */ /* 0x000fea000383ffff */
.L_x_0:
[----:B------:R-:W-:Y:S02]  /*54d0*/  IMAD.MOV.U32 R13, RZ, RZ, R20 ;  /* 0x000000ffff0d7224 */ /* 0x000fe400078e0014 */
[----:B------:R-:W-:Y:S01]  /*54e0*/  FMUL R7, R130, 0.25 ;  /* 0x3e80000082077820 */ /* 0x000fe20000400000 */
[----:B------:R-:W-:Y:S01]  /*54f0*/  FMUL R8, R151, 0.25 ;  /* 0x3e80000097087820 */ /* 0x000fe20000400000 */
[----:B------:R-:W-:Y:S01]  /*5500*/  FMUL R174, R149, 0.25 ;  /* 0x3e80000095ae7820 */ /* 0x000fe20000400000 */
[----:B------:R-:W-:Y:S01]  /*5510*/  FSETP.GT.AND P1, PT, |R168|, 8.50705917302346158658e+37, PT ;  /* 0x7e800000a800780b */ /* 0x000fe20003f24200 */
[----:B------:R-:W-:Y:S01]  /*5520*/  FMUL R5, R150, 0.25 ;  /* 0x3e80000096057820 */ /* 0x000fe20000400000 */
[----:B------:R-:W-:Y:S01]  /*5530*/  FSETP.GT.AND P0, PT, |R13|, 8.50705917302346158658e+37, PT ;  /* 0x7e8000000d00780b */ /* 0x000fe20003f04200 */
[----:B------:R-:W-:Y:S01]  /*5540*/  FMUL R10, R139, 0.25 ;  /* 0x3e8000008b0a7820 */ /* 0x000fe20000400000 */
[----:B------:R-:W-:Y:S01]  /*5550*/  FSEL R174, R174, R149, P1 ;  /* 0x00000095aeae7208 */ /* 0x000fe20000800000 */
        /* <DEDUP_REMOVED lines=51> */
[----:B------:R-:W-:Y:S01]  /*5890*/  FMUL R112, R25, 0.25 ;  /* 0x3e80000019707820 */ /* 0x000fe20000400000 */
[----:B------:R-:W-:Y:S01]  /*58a0*/  FSEL R131, R10, R131, P0 ;  /* 0x000000830a837208 */ /* 0x000fe20000000000 */
[----:B------:R-:W-:Y:S01]  /*58b0*/  FMUL R193, R168, 8388608 ;  /* 0x4b000000a8c17820 */ /* 0x000fe20000400000 */
[----:B------:R-:W-:Y:S01]  /*58c0*/  FSEL R95, R8, R95, P0 ;  /* 0x0000005f085f7208 */ /* 0x000fe20000000000 */
[----:B------:R-:W-:Y:S01]  /*58d0*/  FMUL R10, R119, 0.25 ;  /* 0x3e800000770a7820 */ /* 0x000fe20000400000 */
[----:B------:R-:W-:Y:S01]  /*58e0*/  FSEL R128, R7, R128, P1 ;  /* 0x0000008007807208 */ /* 0x000fe20000800000 */
[----:B------:R-:W-:Y:S01]  /*58f0*/  FMUL R7, R116, 0.25 ;  /* 0x3e80000074077820 */ /* 0x000fe20000400000 */
[----:B------:R-:W-:Y:S01]  /*5900*/  FMUL R8, R87, 0.25 ;  /* 0x3e80000057087820 */ /* 0x000fe20000400000 */
[----:B------:R-:W-:Y:S01]  /*5910*/  FSETP.GEU.AND P2, PT, R168, 1.175494350822287508e-38, PT ;  /* 0x00800000a800780b */ /* 0x000fe20003f4e000 */
[----:B------:R-:W-:Y:S01]  /*5920*/  FMUL R21, R138, 0.25 ;  /* 0x3e8000008a157820 */ /* 0x000fe20000400000 */
[----:B------:R-:W-:Y:S01]  /*5930*/  FSEL R106, R5, R106, P0 ;  /* 0x0000006a056a7208 */ /* 0x000fe20000000000 */
[----:B------:R-:W-:Y:S01]  /*5940*/  FMUL R5, R98, 0.25 ;  /* 0x3e80000062057820 */ /* 0x000fe20000400000 */
[----:B------:R-:W-:Y:S01]  /*5950*/  FSEL R176, R7, R116, P1 ;  /* 0x0000007407b07208 */ /* 0x000fe20000800000 */
[----:B------:R-:W-:Y:S01]  /*5960*/  FMUL R7, R108, 0.25 ;  /* 0x3e8000006c077820 */ /* 0x000fe20000400000 */
[----:B------:R-:W-:Y:S01]  /*5970*/  FSETP.GEU.AND P4, PT, |R13|, 1.175494350822287508e-38, PT ;  /* 0x008000000d00780b */ /* 0x000fe20003f8e200 */
[----:B------:R-:W-:Y:S01]  /*5980*/  FMUL R19, R82, 0.25 ;  /* 0x3e80000052137820 */ /* 0x000fe20000400000 */
[----:B------:R-:W-:Y:S01]  /*5990*/  FSEL R166, R9, R24, P1 ;  /* 0x0000001809a67208 */ /* 0x000fe20000800000 */
[----:B------:R-:W-:Y:S01]  /*59a0*/  FMUL R9, R132, 0.25 ;  /* 0x3e80000084097820 */ /* 0x000fe20000400000 */
[----:B------:R-:W-:Y:S01]  /*59b0*/  FSEL R108, R7, R108, P1 ;  /* 0x0000006c076c7208 */ /* 0x000fe20000800000 */
[----:B------:R-:W-:Y:S01]  /*59c0*/  FMUL R7, R104, 0.25 ;  /* 0x3e80000068077820 */ /* 0x000fe20000400000 */
[----:B------:R-:W-:Y:S01]  /*59d0*/  FSEL R223, R112, R25, P1 ;  /* 0x0000001970df7208 */ /* 0x000fe20000800000 */
[----:B------:R-:W-:Y:S01]  /*59e0*/  FMUL R112, R13, 8388608 ;  /* 0x4b0000000d707820 */ /* 0x000fe20000400000 */
[----:B------:R-:W-:Y:S01]  /*59f0*/  FSEL R193, R193, R168, !P2 ;  /* 0x000000a8c1c17208 */ /* 0x000fe20005000000 */
[----:B------:R-:W-:Y:S01]  /*5a00*/  FMUL R173, R144, 0.25 ;  /* 0x3e80000090ad7820 */ /* 0x000fe20000400000 */
[----:B------:R-:W-:Y:S01]  /*5a10*/  FSEL R104, R7, R104, P1 ;  /* 0x0000006807687208 */ /* 0x000fe20000800000 */
[----:B------:R-:W-:Y:S01]  /*5a20*/  FMUL R7, R96, 0.25 ;  /* 0x3e80000060077820 */ /* 0x000fe20000400000 */
[----:B------:R-:W-:Y:S01]  /*5a30*/  FSEL R207, RZ, -23, P2 ;  /* 0xc1b80000ffcf7808 */ /* 0x000fe20001000000 */
[----:B------:R-:W-:Y:S01]  /*5a40*/  FMUL R15, R86, 0.25 ;  /* 0x3e800000560f7820 */ /* 0x000fe20000400000 */
[----:B------:R-:W-:Y:S01]  /*5a50*/  FSEL R119, R10, R119, P0 ;  /* 0x000000770a777208 */ /* 0x000fe20000000000 */
[----:B------:R-:W-:Y:S01]  /*5a60*/  FMUL R10, R111, 0.25 ;  /* 0x3e8000006f0a7820 */ /* 0x000fe20000400000 */
[----:B------:R-:W-:Y:S01]  /*5a70*/  FSEL R87, R8, R87, P0 ;  /* 0x0000005708577208 */ /* 0x000fe20000000000 */
[----:B------:R-:W-:Y:S01]  /*5a80*/  FMUL R8, R83, 0.25 ;  /* 0x3e80000053087820 */ /* 0x000fe20000400000 */
[----:B------:R-:W-:Y:S01]  /*5a90*/  FSETP.GEU.AND P3, PT, R13, 1.175494350822287508e-38, PT ;  /* 0x008000000d00780b */ /* 0x000fe20003f6e000 */
[----:B------:R-:W-:Y:S01]  /*5aa0*/  FMUL R11, R26, 0.25 ;  /* 0x3e8000001a0b7820 */ /* 0x000fe20000400000 */
[C---:B------:R-:W-:Y:S01]  /*5ab0*/  FSETP.GEU.AND P2, PT, |R168|.reuse, 1.175494350822287508e-38, PT ;  /* 0x00800000a800780b */ /* 0x040fe20003f4e200 */
[----:B------:R-:W-:Y:S01]  /*5ac0*/  @P1 FMUL R168, R168, 0.25 ;  /* 0x3e800000a8a81820 */ /* 0x000fe20000400000 */
[----:B------:R-:W-:Y:S01]  /*5ad0*/  FSEL R96, R7, R96, P1 ;  /* 0x0000006007607208 */ /* 0x000fe20000800000 */
[----:B------:R-:W-:Y:S01]  /*5ae0*/  FMUL R7, R88, 0.25 ;  /* 0x3e80000058077820 */ /* 0x000fe20000400000 */
[----:B------:R-:W-:Y:S01]  /*5af0*/  FSEL R98, R5, R98, P0 ;  /* 0x0000006205627208 */ /* 0x000fe20000000000 */
[----:B------:R-:W-:Y:S01]  /*5b00*/  FMUL R5, R94, 0.25 ;  /* 0x3e8000005e057820 */ /* 0x000fe20000400000 */
[----:B------:R-:W-:Y:S01]  /*5b10*/  FSEL R132, R9, R132, P1 ;  /* 0x0000008409847208 */ /* 0x000fe20000800000 */
[----:B------:R-:W-:Y:S01]  /*5b20*/  FMUL R9, R124, 0.25 ;  /* 0x3e8000007c097820 */ /* 0x000fe20000400000 */
[----:B------:R-:W-:Y:S01]  /*5b30*/  FSEL R195, R112, R13, !P3 ;  /* 0x0000000d70c37208 */ /* 0x000fe20005800000 */
[----:B------:R-:W-:Y:S01]  /*5b40*/  @P0 FMUL R13, R13, 0.25 ;  /* 0x3e8000000d0d0820 */ /* 0x000fe20000400000 */
        /* <DEDUP_REMOVED lines=8> */
[----:B------:R-:W-:Y:S01]  /*5bd0*/  @!P4 FMUL R13, R13, 16777216 ;  /* 0x4b8000000d0dc820 */ /* 0x000fe20000400000 */
[----:B------:R-:W-:Y:S01]  /*5be0*/  FSEL R124, R9, R124, P1 ;  /* 0x0000007c097c7208 */ /* 0x000fe20000800000 */
[----:B------:R-:W-:Y:S01]  /*5bf0*/  FMUL R9, R100, 0.25 ;  /* 0x3e80000064097820 */ /* 0x000fe20000400000 */
[----:B------:R-:W-:Y:S01]  /*5c00*/  FSEL R99, R10, R99, P0 ;  /* 0x000000630a637208 */ /* 0x000fe20000000000 */
[----:B------:R-:W-:Y:S01]  /*5c10*/  FMUL R10, R91, 0.25 ;  /* 0x3e8000005b0a7820 */ /* 0x000fe20000400000 */
[----:B------:R-:W-:Y:S01]  /*5c20*/  FSEL R75, R8, R75, P0 ;  /* 0x0000004b084b7208 */ /* 0x000fe20000000000 */
[----:B------:R-:W-:Y:S01]  /*5c30*/  FMUL R8, R67, 0.25 ;  /* 0x3e80000043087820 */ /* 0x000fe20000400000 */
[----:B------:R-:W-:Y:S01]  /*5c40*/  FSEL R21, R21, R138, P0 ;  /* 0x0000008a15157208 */ /* 0x000fe20000000000 */
[----:B------:R-:W0:Y:S01]  /*5c50*/  MUFU.RCP R200, R13 ;  /* 0x0000000d00c87308 */ /* 0x000e220000001000 */
[----:B------:R-:W-:Y:S01]  /*5c60*/  FSEL R180, R7, R76, P1 ;  /* 0x0000004c07b47208 */ /* 0x000fe20000800000 */
[----:B------:R-:W-:Y:S01]  /*5c70*/  @!P2 FMUL R168, R168, 16777216 ;  /* 0x4b800000a8a8a820 */ /* 0x000fe20000400000 */
[----:B------:R-:W-:Y:S01]  /*5c80*/  FSEL R138, R5, R78, P0 ;  /* 0x0000004e058a7208 */ /* 0x000fe20000000000 */
[----:B------:R-:W-:Y:S01]  /*5c90*/  FMUL R7, R68, 0.25 ;  /* 0x3e80000044077820 */ /* 0x000fe20000400000 */
        /* <DEDUP_REMOVED lines=10> */
[----:B------:R-:W-:Y:S01]  /*5d40*/  VIADD R144, R193, 0xc0cafb0d ;  /* 0xc0cafb0dc1907836 */ /* 0x000fe20000000000 */
[----:B------:R-:W-:Y:S01]  /*5d50*/  FSEL R182, R7, R68, P1 ;  /* 0x0000004407b67208 */ /* 0x000fe20000800000 */
[----:B------:R-:W1:Y:S01]  /*5d60*/  MUFU.RCP R168, R168 ;  /* 0x000000a800a87308 */ /* 0x000e620000001000 */
[----:B------:R-:W-:Y:S01]  /*5d70*/  FSEL R160, R5, R58, P0 ;  /* 0x0000003a05a07208 */ /* 0x000fe20000000000 */
[----:B------:R-:W-:Y:S01]  /*5d80*/  FMUL R7, R36, 0.25 ;  /* 0x3e80000024077820 */ /* 0x000fe20000400000 */
[----:B------:R-:W-:Y:S01]  /*5d90*/  FSEL R15, R15, R86, P0 ;  /* 0x000000560f0f7208 */ /* 0x000fe20000000000 */
[----:B------:R-:W-:Y:S01]  /*5da0*/  FMUL R5, R50, 0.25 ;  /* 0x3e80000032057820 */ /* 0x000fe20000400000 */
[----:B------:R-:W-:Y:S01]  /*5db0*/  FSEL R11, R11, R26, P0 ;  /* 0x0000001a0b0b7208 */ /* 0x000fe20000000000 */
[----:B------:R-:W-:Y:S01]  /*5dc0*/  VIADD R196, R195, 0xc0cafb0d ;  /* 0xc0cafb0dc3c47836 */ /* 0x000fe20000000000 */
        /* <DEDUP_REMOVED lines=9> */
[----:B------:R-:W-:Y:S01]  /*5e60*/  LOP3.LUT R144, R144, 0xff800000, RZ, 0xc0, !PT ;  /* 0xff80000090907812 */ /* 0x000fe200078ec0ff */
[----:B------:R-:W-:Y:S01]  /*5e70*/  FMUL R8, R55, 0.25 ;  /* 0x3e80000037087820 */ /* 0x000fe20000400000 */
[----:B------:R-:W-:Y:S01]  /*5e80*/  FSEL R216, R7, R36, P1 ;  /* 0x0000002407d87208 */ /* 0x000fe20000800000 */
[----:B------:R-:W-:Y:S01]  /*5e90*/  FMUL R7, R32, 0.25 ;  /* 0x3e80000020077820 */ /* 0x000fe20000400000 */
[----:B------:R-:W-:Y:S01]  /*5ea0*/  FSEL R162, R5, R50, P0 ;  /* 0x0000003205a27208 */ /* 0x000fe20000000000 */
[----:B------:R-:W-:Y:S01]  /*5eb0*/  @!P4 FMUL R15, R15, 16777216 ;  /* 0x4b8000000f0fc820 */ /* 0x000fe20000400000 */
[----:B------:R-:W-:Y:S01]  /*5ec0*/  FMUL R179, R80, 0.25 ;  /* 0x3e80000050b37820 */ /* 0x000fe20000400000 */
[----:B------:R-:W-:Y:S01]  /*5ed0*/  LOP3.LUT R196, R196, 0xff800000, RZ, 0xc0, !PT ;  /* 0xff800000c4c47812 */ /* 0x000fe200078ec0ff */
[----:B------:R-:W-:Y:S01]  /*5ee0*/  @!P4 FMUL R11, R11, 16777216 ;  /* 0x4b8000000b0bc820 */ /* 0x000fe20000400000 */
[----:B------:R-:W-:Y:S01]  /*5ef0*/  FSEL R141, R12, R141, P1 ;  /* 0x0000008d0c8d7208 */ /* 0x000fe20000800000 */
[----:B------:R-:W-:Y:S01]  /*5f00*/  @!P4 FMUL R115, R115, 16777216 ;  /* 0x4b8000007373c820 */ /* 0x000fe20000400000 */
[----:B------:R-:W-:Y:S01]  /*5f10*/  FSEL R178, R9, R84, P1 ;  /* 0x0000005409b27208 */ /* 0x000fe20000800000 */
[----:B------:R-:W-:Y:S01]  /*5f20*/  @!P4 FMUL R162, R162, 16777216 ;  /* 0x4b800000a2a2c820 */ /* 0x000fe20000400000 */
[----:B------:R-:W-:Y:S01]  /*5f30*/  I2FP.F32.S32 R112, R144 ;  /* 0x0000009000707245 */ /* 0x000fe20000201400 */
[----:B------:R-:W-:Y:S01]  /*5f40*/  FMUL R175, R120, 0.25 ;  /* 0x3e80000078af7820 */ /* 0x000fe20000400000 */
[----:B------:R-:W-:Y:S01]  /*5f50*/  FSEL R117, R26, R117, P1 ;  /* 0x000000751a757208 */ /* 0x000fe20000800000 */
[----:B------:R-:W-:Y:S01]  /*5f60*/  @!P2 FMUL R149, R149, 16777216 ;  /* 0x4b8000009595a820 */ /* 0x000fe20000400000 */
[----:B------:R-:W-:Y:S01]  /*5f70*/  FSEL R191, R82, R53, P1 ;  /* 0x0000003552bf7208 */ /* 0x000fe20000800000 */
[----:B0-----:R-:W-:Y:S01]  /*5f80*/  FMUL R53, R200, R15 ;  /* 0x0000000fc8357220 */ /* 0x001fe20000400000 */
[----:B------:R-:W-:Y:S01]  /*5f90*/  LOP3.LUT R9, R2, 0x7, RZ, 0xc0, !PT ;  /* 0x0000000702097812 */ /* 0x000fe200078ec0ff */
[----:B------:R-:W-:Y:S01]  /*5fa0*/  FMUL R15, R200, R11 ;  /* 0x0000000bc80f7220 */ /* 0x000fe20000400000 */
[----:B------:R-:W-:Y:S01]  /*5fb0*/  FSEL R71, R10, R71, P0 ;  /* 0x000000470a477208 */ /* 0x000fe20000000000 */
[----:B------:R-:W-:Y:S01]  /*5fc0*/  FMUL R10, R59, 0.25 ;  /* 0x3e8000003b0a7820 */ /* 0x000fe20000400000 */
[----:B------:R-:W-:Y:S01]  /*5fd0*/  FSEL R55, R8, R55, P0 ;  /* 0x0000003708377208 */ /* 0x000fe20000000000 */
[----:B------:R-:W-:Y:S01]  /*5fe0*/  FMUL R8, R47, 0.25 ;  /* 0x3e8000002f087820 */ /* 0x000fe20000400000 */
[----:B------:R-:W-:Y:S01]  /*5ff0*/  FSEL R218, R7, R32, P1 ;  /* 0x0000002007da7208 */ /* 0x000fe20000800000 */
[----:B------:R-:W-:Y:S01]  /*6000*/  IMAD.SHL.U32 R7, R2, 0x4, RZ ;  /* 0x0000000402077824 */ /* 0x000fe200078e00ff */
[----:B------:R-:W-:Y:S01]  /*6010*/  FSEL R179, R179, R80, P1 ;  /* 0x00000050b3b37208 */ /* 0x000fe20000800000 */
[----:B------:R-:W-:-:S02]  /*6020*/  IMAD.IADD R13, R193, 0x1, -R144 ;  /* 0x00000001c10d7824 */ /* 0x000fc400078e0a90 */
[----:B------:R-:W-:Y:S01]  /*6030*/  FMUL R80, R69, 0.25 ;  /* 0x3e80000045507820 */ /* 0x000fe20000400000 */
[----:B------:R-:W-:Y:S02]  /*6040*/  IMAD.IADD R11, R195, 0x1, -R196 ;  /* 0x00000001c30b7824 */ /* 0x000fe400078e0ac4 */
[----:B------:R-:W-:Y:S01]  /*6050*/  FMUL R84, R45, 0.25 ;  /* 0x3e8000002d547820 */ /* 0x000fe20000400000 */
[----:B------:R-:W-:Y:S01]  /*6060*/  LEA R116, R9, UR4, 0x4 ;  /* 0x0000000409747c11 */ /* 0x000fe2000f8e20ff */
[----:B------:R-:W-:Y:S01]  /*6070*/  FFMA.FTZ R207, R112, 1.1920928955078125e-07, R207 ;  /* 0x3400000070cf7823 */ /* 0x000fe200000100cf */
[----:B------:R-:W-:Y:S01]  /*6080*/  @!P2 FMUL R141, R141, 16777216 ;  /* 0x4b8000008d8da820 */ /* 0x000fe20000400000 */
[C---:B------:R-:W-:Y:S01]  /*6090*/  FMUL R112, R200.reuse, R115 ;  /* 0x00000073c8707220 */ /* 0x040fe20000400000 */
[----:B------:R-:W-:Y:S01]  /*60a0*/  @!P2 FMUL R117, R117, 16777216 ;  /* 0x4b8000007575a820 */ /* 0x000fe20000400000 */
[----:B------:R-:W-:Y:S01]  /*60b0*/  FMUL R115, R200, R162 ;  /* 0x000000a2c8737220 */ /* 0x000fe20000400000 */
[----:B------:R-:W-:Y:S01]  /*60c0*/  @!P2 FMUL R92, R92, 16777216 ;  /* 0x4b8000005c5ca820 */ /* 0x000fe20000400000 */
[----:B------:R-:W-:Y:S01]  /*60d0*/  @!P2 FMUL R88, R88, 16777216 ;  /* 0x4b8000005858a820 */ /* 0x000fe20000400000 */
[----:B------:R-:W-:Y:S01]  /*60e0*/  FSEL R59, R10, R59, P0 ;  /* 0x0000003b0a3b7208 */ /* 0x000fe20000000000 */
[----:B------:R-:W-:Y:S01]  /*60f0*/  IMAD.MOV.U32 R162, RZ, RZ, 0x3dc6b27f ;  /* 0x3dc6b27fffa27424 */ /* 0x000fe200078e00ff */
[----:B------:R-:W-:Y:S01]  /*6100*/  FSEL R47, R8, R47, P0 ;  /* 0x0000002f082f7208 */ /* 0x000fe20000000000 */
[----:B------:R-:W-:Y:S01]  /*6110*/  FADD R13, R13, -1 ;  /* 0xbf8000000d0d7421 */ /* 0x000fe20000000000 */
[----:B------:R-:W-:Y:S01]  /*6120*/  FADD R11, R11, -1 ;  /* 0xbf8000000b0b7421 */ /* 0x000fe20000000000 */
[----:B-1----:R-:W-:Y:S01]  /*6130*/  FMUL R144, R168, R149 ;  /* 0x00000095a8907220 */ /* 0x002fe20000400000 */
[----:B------:R-:W-:Y:S01]  /*6140*/  FMUL R153, R74, 0.25 ;  /* 0x3e8000004a997820 */ /* 0x000fe20000400000 */
[----:B------:R-:W-:Y:S01]  /*6150*/  FMUL R10, R51, 0.25 ;  /* 0x3e800000330a7820 */ /* 0x000fe20000400000 */
[----:B------:R-:W-:Y:S01]  /*6160*/  FMUL R163, R46, 0.25 ;  /* 0x3e8000002ea37820 */ /* 0x000fe20000400000 */
[----:B------:R-:W-:Y:S01]  /*6170*/  FMUL R8, R43, 0.25 ;  /* 0x3e8000002b087820 */ /* 0x000fe20000400000 */
[----:B------:R-:W-:Y:S01]  /*6180*/  FMUL R169, R34, 0.25 ;  /* 0x3e80000022a97820 */ /* 0x000fe20000400000 */
[----:B------:R-:W-:Y:S01]  /*6190*/  FSEL R175, R175, R120, P1 ;  /* 0x00000078afaf7208 */ /* 0x000fe20000800000 */
[----:B------:R-:W-:Y:S01]  /*61a0*/  FMUL R149, R168, R141 ;  /* 0x0000008da8957220 */ /* 0x000fe20000400000 */
[----:B------:R-:W-:Y:S01]  /*61b0*/  LOP3.LUT R7, R7, 0x1c0, RZ, 0xc0, !PT ;  /* 0x000001c007077812 */ /* 0x000fe200078ec0ff */
[----:B------:R-:W-:Y:S01]  /*61c0*/  FMUL R159, R62, 0.25 ;  /* 0x3e8000003e9f7820 */ /* 0x000fe20000400000 */
[----:B------:R-:W-:Y:S01]  /*61d0*/  FMUL R165, R38, 0.25 ;  /* 0x3e80000026a57820 */ /* 0x000fe20000400000 */
[----:B------:R-:W-:Y:S01]  /*61e0*/  FMUL R78, R77, 0.25 ;  /* 0x3e8000004d4e7820 */ /* 0x000fe20000400000 */
[----:B------:R-:W-:Y:S01]  /*61f0*/  FSEL R69, R80, R69, P1 ;  /* 0x0000004550457208 */ /* 0x000fe20000800000 */
[----:B------:R-:W-:Y:S01]  /*6200*/  IMAD R120, R9, -0x8, R116 ;  /* 0xfffffff809787824 */ /* 0x000fe200078e0274 */
[----:B------:R-:W-:Y:S01]  /*6210*/  FSEL R205, R84, R45, P1 ;  /* 0x0000002d54cd7208 */ /* 0x000fe20000800000 */
[----:B------:R-:W-:Y:S01]  /*6220*/  FMUL R141, R168, R117 ;  /* 0x00000075a88d7220 */ /* 0x000fe20000400000 */
[----:B------:R-:W-:Y:S01]  /*6230*/  FMUL R157, R66, 0.25 ;  /* 0x3e800000429d7820 */ /* 0x000fe20000400000 */
[----:B------:R-:W-:Y:S01]  /*6240*/  FMUL R161, R54, 0.25 ;  /* 0x3e80000036a17820 */ /* 0x000fe20000400000 */
[----:B------:R-:W-:Y:S01]  /*6250*/  FMUL R80, R65, 0.25 ;  /* 0x3e80000041507820 */ /* 0x000fe20000400000 */
[----:B------:R-:W-:Y:S01]  /*6260*/  FMUL R82, R49, 0.25 ;  /* 0x3e80000031527820 */ /* 0x000fe20000400000 */
[----:B------:R-:W-:Y:S01]  /*6270*/  FMUL R84, R37, 0.25 ;  /* 0x3e80000025547820 */ /* 0x000fe20000400000 */
[C---:B------:R-:W-:Y:S01]  /*6280*/  FMUL R117, R168.reuse, R92 ;  /* 0x0000005ca8757220 */ /* 0x040fe20000400000 */
[----:B------:R-:W-:Y:S01]  /*6290*/  FMUL R238, R168, R88 ;  /* 0x00000058a8ee7220 */ /* 0x000fe20000400000 */
[-C--:B------:R-:W-:Y:S01]  /*62a0*/  FFMA.FTZ R88, R13, R162.reuse, -0.16845393180847167969 ;  /* 0xbe2c7f300d587423 */ /* 0x080fe200000100a2 */
[----:B------:R-:W-:Y:S01]  /*62b0*/  FFMA.FTZ R92, R11, R162, -0.16845393180847167969 ;  /* 0xbe2c7f300b5c7423 */ /* 0x000fe200000100a2 */
[----:B------:R-:W-:Y:S01]  /*62c0*/  FMUL R17, R146, 0.25 ;  /* 0x3e80000092117820 */ /* 0x000fe20000400000 */
[----:B------:R-:W-:Y:S01]  /*62d0*/  FSEL R153, R153, R74, P0 ;  /* 0x0000004a99997208 */ /* 0x000fe20000000000 */
[----:B------:R-:W-:Y:S01]  /*62e0*/  IMAD.IADD R120, R7, 0x1, R120 ;  /* 0x0000000107787824 */ /* 0x000fe200078e0278 */
        /* <DEDUP_REMOVED lines=13> */
[----:B------:R-:W-:Y:S01]  /*63c0*/  FMUL R34, R113, 0.25 ;  /* 0x3e80000071227820 */ /* 0x000fe20000400000 */
[----:B------:R-:W-:Y:S01]  /*63d0*/  FMUL R46, R101, 0.25 ;  /* 0x3e800000652e7820 */ /* 0x000fe20000400000 */
        /* <DEDUP_REMOVED lines=8> */
[----:B------:R-:W-:Y:S01]  /*6460*/  FMUL R78, R73, 0.25 ;  /* 0x3e800000494e7820 */ /* 0x000fe20000400000 */
[----:B------:R-:W-:Y:S01]  /*6470*/  FSEL R65, R80, R65, P1 ;  /* 0x0000004150417208 */ /* 0x000fe20000800000 */
[----:B------:R-:W-:Y:S01]  /*6480*/  FFMA.FTZ R88, R13, R88, 0.1716887056827545166 ;  /* 0x3e2fcf2a0d587423 */ /* 0x000fe20000010058 */
[----:B------:R-:W-:Y:S01]  /*6490*/  FSEL R199, R82, R49, P1 ;  /* 0x0000003152c77208 */ /* 0x000fe20000800000 */
[----:B------:R-:W-:Y:S01]  /*64a0*/  FFMA.FTZ R92, R11, R92, 0.1716887056827545166 ;  /* 0x3e2fcf2a0b5c7423 */ /* 0x000fe2000001005c */
[----:B------:R-:W-:Y:S01]  /*64b0*/  FSEL R215, R84, R37, P1 ;  /* 0x0000002554d77208 */ /* 0x000fe20000800000 */
[----:B------:R-:W-:Y:S01]  /*64c0*/  FMUL R186, R145, 0.25 ;  /* 0x3e80000091ba7820 */ /* 0x000fe20000400000 */
        /* <DEDUP_REMOVED lines=21> */
[----:B------:R-:W-:Y:S01]  /*6620*/  FSEL R17, R17, R146, P0 ;  /* 0x0000009211117208 */ /* 0x000fe20000000000 */
[----:B------:R-:W-:Y:S01]  /*6630*/  BAR.SYNC.DEFER_BLOCKING 0x0 ;  /* 0x0000000000007b1d */ /* 0x000fe20000010000 */
[----:B------:R-:W-:Y:S01]  /*6640*/  LOP3.LUT R146, R2, 0xf0, RZ, 0xc0, !PT ;  /* 0x000000f002927812 */ /* 0x000fe200078ec0ff */
[----:B------:R-:W-:Y:S01]  /*6650*/  IMAD R9, R7, 0x100, R116 ;  /* 0x0000010007097824 */ /* 0x000fe200078e0274 */
[----:B------:R-:W-:Y:S01]  /*6660*/  FSEL R184, R184, R147, P0 ;  /* 0x00000093b8b87208 */ /* 0x000fe20000000000 */
[----:B------:R-:W-:Y:S01]  /*6670*/  FFMA.FTZ R88, R13, R88, -0.17900948226451873779 ;  /* 0xbe374e430d587423 */ /* 0x000fe20000010058 */
[----:B------:R-:W-:Y:S01]  /*6680*/  FSEL R155, R155, R70, P0 ;  /* 0x000000469b9b7208 */ /* 0x000fe20000000000 */
[----:B------:R-:W-:Y:S01]  /*6690*/  FFMA.FTZ R92, R11, R92, -0.17900948226451873779 ;  /* 0xbe374e430b5c7423 */ /* 0x000fe2000001005c */
[----:B------:R-:W-:Y:S01]  /*66a0*/  FSEL R39, R10, R39, P0 ;  /* 0x000000270a277208 */ /* 0x000fe20000000000 */
[----:B------:R-:W-:Y:S01]  /*66b0*/  @!P4 FMUL R150, R150, 16777216 ;  /* 0x4b8000009696c820 */ /* 0x000fe20000400000 */
        /* <DEDUP_REMOVED lines=21> */
[----:B------:R-:W-:Y:S01]  /*6810*/  IMAD R9, R146, 0x8, R9 ;  /* 0x0000000892097824 */ /* 0x000fe200078e0209 */
        /* <DEDUP_REMOVED lines=35> */
[----:B------:R-:W-:Y:S01]  /*6a50*/  FFMA.FTZ R88, R13, R88, 0.20512372255325317383 ;  /* 0x3e520bf40d587423 */ /* 0x000fe20000010058 */
[----:B------:R-:W-:Y:S01]  /*6a60*/  FSEL R213, R213, R40, P1 ;  /* 0x00000028d5d57208 */ /* 0x000fe20000800000 */
[----:B------:R-:W-:Y:S01]  /*6a70*/  FFMA.FTZ R92, R11, R92, 0.20512372255325317383 ;  /* 0x3e520bf40b5c7423 */ /* 0x000fe2000001005c */
[----:B------:R-:W-:Y:S01]  /*6a80*/  FSEL R217, R84, R33, P1 ;  /* 0x0000002154d97208 */ /* 0x000fe20000800000 */
[----:B------:R-:W-:Y:S01]  /*6a90*/  @!P4 FMUL R184, R184, 16777216 ;  /* 0x4b800000b8b8c820 */ /* 0x000fe20000400000 */
[----:B------:R-:W-:Y:S01]  /*6aa0*/  FSEL R219, R86, R29, P1 ;  /* 0x0000001d56db7208 */ /* 0x000fe20000800000 */
[----:B------:R-:W-:Y:S01]  /*6ab0*/  @!P4 FMUL R17, R17, 16777216 ;  /* 0x4b8000001111c820 */ /* 0x000fe20000400000 */
[----:B------:R-:W-:Y:S01]  /*6ac0*/  FSEL R221, R221, R28, P1 ;  /* 0x0000001cdddd7208 */ /* 0x000fe20000800000 */
[----:B------:R-:W-:Y:S01]  /*6ad0*/  @!P4 FMUL R139, R139, 16777216 ;  /* 0x4b8000008b8bc820 */ /* 0x000fe20000400000 */
[----:B------:R-:W-:Y:S01]  /*6ae0*/  FSEL R201, RZ, -23, P3 ;  /* 0xc1b80000ffc97808 */ /* 0x000fe20001800000 */
[----:B------:R-:W-:Y:S01]  /*6af0*/  @!P4 FMUL R21, R21, 16777216 ;  /* 0x4b8000001515c820 */ /* 0x000fe20000400000 */
[----:B------:R-:W-:Y:S01]  /*6b00*/  I2FP.F32.S32 R116, R196 ;  /* 0x000000c400747245 */ /* 0x000fe20000201400 */
[----:B------:R-:W-:Y:S01]  /*6b10*/  @!P4 FMUL R135, R135, 16777216 ;  /* 0x4b8000008787c820 */ /* 0x000fe20000400000 */
        /* <DEDUP_REMOVED lines=29> */
[----:B------:R-:W-:Y:S01]  /*6cf0*/  FMUL R146, R200, R150 ;  /* 0x00000096c8927220 */ /* 0x000fe20000400000 */
[----:B------:R-:W-:Y:S01]  /*6d00*/  @!P2 FMUL R132, R132, 16777216 ;  /* 0x4b8000008484a820 */ /* 0x000fe20000400000 */
[----:B------:R-:W-:Y:S01]  /*6d10*/  @!P2 FMUL R124, R124, 16777216 ;  /* 0x4b8000007c7ca820 */ /* 0x000fe20000400000 */
[----:B------:R-:W-:Y:S01]  /*6d20*/  @!P2 FMUL R113, R113, 16777216 ;  /* 0x4b8000007171a820 */ /* 0x000fe20000400000 */
[----:B------:R-:W-:Y:S01]  /*6d30*/  @!P2 FMUL R101, R101, 16777216 ;  /* 0x4b8000006565a820 */ /* 0x000fe20000400000 */
[----:B------:R-:W-:Y:S01]  /*6d40*/  @!P2 FMUL R81, R81, 16777216 ;  /* 0x4b8000005151a820 */ /* 0x000fe20000400000 */
[----:B------:R-:W-:Y:S01]  /*6d50*/  LEA.HI R7, R7, R120, RZ, 0x1f ;  /* 0x0000007807077211 */ /* 0x000fe200078ff8ff */
[----:B------:R-:W-:Y:S01]  /*6d60*/  FMUL R150, R200, R142 ;  /* 0x0000008ec8967220 */ /* 0x000fe20000400000 */
        /* <DEDUP_REMOVED lines=11> */
[----:B------:R-:W-:Y:S01]  /*6e20*/  FFMA.FTZ R201, R116, 1.1920928955078125e-07, R201 ;  /* 0x3400000074c97823 */ /* 0x000fe200000100c9 */
[C---:B------:R-:W-:Y:S01]  /*6e30*/  FMUL R147, R200.reuse, R151 ;  /* 0x00000097c8937220 */ /* 0x040fe20000400000 */
[C---:B------:R-:W-:Y:S01]  /*6e40*/  FMUL R25, R200.reuse, R134 ;  /* 0x00000086c8197220 */ /* 0x040fe20000400000 */
[C---:B------:R-:W-:Y:S01]  /*6e50*/  FMUL R29, R200.reuse, R126 ;  /* 0x0000007ec81d7220 */ /* 0x040fe20000400000 */
[C---:B------:R-:W-:Y:S01]  /*6e60*/  FMUL R194, R200.reuse, R122 ;  /* 0x0000007ac8c27220 */ /* 0x040fe20000400000 */
[C---:B------:R-:W-:Y:S01]  /*6e70*/  FMUL R142, R200.reuse, R118 ;  /* 0x00000076c88e7220 */ /* 0x040fe20000400000 */
[C---:B------:R-:W-:Y:S01]  /*6e80*/  FMUL R33, R200.reuse, R111 ;  /* 0x0000006fc8217220 */ /* 0x040fe20000400000 */
[C---:B------:R-:W-:Y:S01]  /*6e90*/  FMUL R120, R200.reuse, R98 ;  /* 0x00000062c8787220 */ /* 0x040fe20000400000 */
        /* <DEDUP_REMOVED lines=42> */
[C---:B------:R-:W-:Y:S01]  /*7140*/  FMUL R151, R200.reuse, R143 ;  /* 0x0000008fc8977220 */ /* 0x040fe20000400000 */
        /* <DEDUP_REMOVED lines=16> */
[----:B------:R-:W-:Y:S01]  /*7250*/  FMUL R204, R168, R128 ;  /* 0x00000080a8cc7220 */ /* 0x000fe20000400000 */
[----:B------:R-:W-:Y:S01]  /*7260*/  FFMA.FTZ R88, R13, R88, -0.24046532809734344482 ;  /* 0xbe763c8b0d587423 */ /* 0x000fe20000010058 */
[----:B------:R-:W-:Y:S01]  /*7270*/  FFMA.FTZ R104, R11, R92, -0.24046532809734344482 ;  /* 0xbe763c8b0b687423 */ /* 0x000fe2000001005c */
        /* <DEDUP_REMOVED lines=90> */
[----:B------:R-:W-:Y:S01]  /*7820*/  FFMA.FTZ R88, R13, R88, 0.28857114911079406738 ;  /* 0x3e93bf990d587423 */ /* 0x000fe20000010058 */
[----:B------:R-:W-:Y:S01]  /*7830*/  FMUL R168, R168, R223 ;  /* 0x000000dfa8a87220 */ /* 0x000fe20000400000 */
[----:B------:R-:W-:Y:S01]  /*7840*/  FFMA.FTZ R104, R11, R104, 0.28857114911079406738 ;  /* 0x3e93bf990b687423 */ /* 0x000fe20000010068 */
[----:B------:R-:W-:Y:S01]  /*7850*/  F2FP.BF16.F32.PACK_AB R90, R90, R15 ;  /* 0x0000000f5a5a723e */ /* 0x000fe200000010ff */
[----:B------:R-:W-:Y:S01]  /*7860*/  FFMA.FTZ R92, R13, R88, -0.36067417263984680176 ;  /* 0xbeb8aa490d5c7423 */ /* 0x000fe20000010058 */
[----:B------:R-:W-:Y:S01]  /*7870*/  F2FP.BF16.F32.PACK_AB R88, R221, R166 ;  /* 0x000000a6dd58723e */ /* 0x000fe200000010ff */
[----:B------:R-:W-:Y:S01]  /*7880*/  FFMA.FTZ R104, R11, R104, -0.36067417263984680176 ;  /* 0xbeb8aa490b687423 */ /* 0x000fe20000010068 */
[----:B------:R-:W-:Y:S01]  /*7890*/  F2FP.BF16.F32.PACK_AB R89, R89, R168 ;  /* 0x000000a85959723e */ /* 0x000fe200000010ff */
[----:B------:R-:W-:Y:S01]  /*78a0*/  FFMA.FTZ R92, R13, R92, 0.48089820146560668945 ;  /* 0x3ef6384a0d5c7423 */ /* 0x000fe2000001005c */
[----:B------:R-:W-:Y:S01]  /*78b0*/  F2FP.BF16.F32.PACK_AB R91, R91, R172 ;  /* 0x000000ac5b5b723e */ /* 0x000fe200000010ff */
[----:B------:R-:W-:Y:S01]  /*78c0*/  FFMA.FTZ R104, R11, R104, 0.48089820146560668945 ;  /* 0x3ef6384a0b687423 */ /* 0x000fe20000010068 */
[----:B------:R-:W-:Y:S01]  /*78d0*/  ISETP.GE.U32.AND P2, PT, R195, 0x7f800000, PT ;  /* 0x7f800000c300780c */ /* 0x000fe20003f46070 */
[----:B------:R-:W-:Y:S01]  /*78e0*/  FFMA.FTZ R92, R13, R92, -0.72134751081466674805 ;  /* 0xbf38aa3b0d5c7423 */ /* 0x000fe2000001005c */
[----:B------:R-:W-:Y:S01]  /*78f0*/  LOP3.LUT R15, R2, 0xff, RZ, 0xc0, !PT ;  /* 0x000000ff020f7812 */ /* 0x000fe200078ec0ff */
[----:B------:R0:W-:Y:S01]  /*7900*/  STSM.16.M88.4 [R9], R88 ;  /* 0x0000005809007844 */ /* 0x0001e20000000200 */
[----:B------:R-:W-:Y:S01]  /*7910*/  FFMA.FTZ R104, R11, R104, -0.72134751081466674805 ;  /* 0xbf38aa3b0b687423 */ /* 0x000fe20000010068 */
[----:B------:R-:W-:Y:S01]  /*7920*/  FMUL R92, R13, R92 ;  /* 0x0000005c0d5c7220 */ /* 0x000fe20000400000 */
[----:B------:R-:W-:Y:S01]  /*7930*/  LEA R15, R15, UR4, 0x4 ;  /* 0x000000040f0f7c11 */ /* 0x000fe2000f8e20ff */
[----:B------:R-:W1:Y:S01]  /*7940*/  LDC R5, c[0x0][0x278] ;  /* 0x00009e00ff057b82 */ /* 0x000e620000000800 */
[----:B------:R-:W-:Y:S01]  /*7950*/  FMUL R104, R11, R104 ;  /* 0x000000680b687220 */ /* 0x000fe20000400000 */
[----:B------:R-:W-:Y:S01]  /*7960*/  FMUL R92, R13, R92 ;  /* 0x0000005c0d5c7220 */ /* 0x000fe20000400000 */
[----:B------:R-:W-:Y:S01]  /*7970*/  F2FP.BF16.F32.PACK_AB R95, R95, R106 ;  /* 0x0000006a5f5f723e */ /* 0x000fe200000010ff */
[----:B------:R-:W-:Y:S01]  /*7980*/  ULDC.64 UR8, c[0x0][0x270] ;  /* 0x00009c0000087ab9 */ /* 0x000fe20000000a00 */
[----:B------:R-:W-:Y:S01]  /*7990*/  FMUL R104, R11, R104 ;  /* 0x000000680b687220 */ /* 0x000fe20000400000 */
[----:B------:R-:W-:Y:S01]  /*79a0*/  FFMA.FTZ R92, R13, 1.4426950216293334961, R92 ;  /* 0x3fb8aa3b0d5c7823 */ /* 0x000fe2000001005c */
[----:B------:R-:W-:Y:S01]  /*79b0*/  ISETP.GE.U32.AND P1, PT, R193, 0x7f800000, PT ;  /* 0x7f800000c100780c */ /* 0x000fe20003f26070 */
[----:B------:R-:W2:Y:S01]  /*79c0*/  S2UR UR10, SR_CTAID.Y ;  /* 0x00000000000a79c3 */ /* 0x000ea20000002600 */
[----:B------:R-:W-:Y:S01]  /*79d0*/  FFMA.FTZ R104, R11, 1.4426950216293334961, R104 ;  /* 0x3fb8aa3b0b687823 */ /* 0x000fe20000010068 */
[----:B------:R-:W-:Y:S01]  /*79e0*/  FADD R11, R207, R92 ;  /* 0x0000005ccf0b7221 */ /* 0x000fe20000000000 */
[----:B------:R-:W-:-:S02]  /*79f0*/  F2FP.BF16.F32.PACK_AB R93, R93, R180 ;  /* 0x000000b45d5d723e */ /* 0x000fc400000010ff */
[----:B------:R-:W-:Y:S01]  /*7a00*/  FADD R13, R201, R104 ;  /* 0x00000068c90d7221 */ /* 0x000fe20000000000 */
[----:B------:R-:W-:Y:S01]  /*7a10*/  @P2 IMAD.MOV.U32 R104, RZ, RZ, 0x7f800000 ;  /* 0x7f800000ff682424 */ /* 0x000fe200078e00ff */
[----:B------:R-:W-:Y:S02]  /*7a20*/  F2FP.BF16.F32.PACK_AB R94, R94, R169 ;  /* 0x000000a95e5e723e */ /* 0x000fe400000010ff */
[----:B0-----:R-:W-:Y:S01]  /*7a30*/  F2FP.BF16.F32.PACK_AB R89, R205, R96 ;  /* 0x00000060cd59723e */ /* 0x001fe200000010ff */
[----:B------:R-:W-:Y:S01]  /*7a40*/  @P2 FFMA.FTZ R13, R195, R104, +INF ;  /* 0x7f800000c30d2423 */ /* 0x000fe20000010068 */
[----:B------:R-:W-:Y:S01]  /*7a50*/  BAR.SYNC.DEFER_BLOCKING 0x0 ;  /* 0x0000000000007b1d */ /* 0x000fe20000010000 */
[----:B------:R-:W-:Y:S01]  /*7a60*/  @P1 IMAD.MOV.U32 R92, RZ, RZ, 0x7f800000 ;  /* 0x7f800000ff5c1424 */ /* 0x000fe200078e00ff */
[----:B------:R-:W-:Y:S02]  /*7a70*/  F2FP.BF16.F32.PACK_AB R91, R98, R99 ;  /* 0x00000063625b723e */ /* 0x000fe400000010ff */
[----:B------:R-:W-:Y:S01]  /*7a80*/  F2FP.BF16.F32.PACK_AB R88, R209, R246 ;  /* 0x000000f6d158723e */ /* 0x000fe200000010ff */
[----:B------:R-:W-:Y:S01]  /*7a90*/  @P1 FFMA.FTZ R11, R193, R92, +INF ;  /* 0x7f800000c10b1423 */ /* 0x000fe2000001005c */
[----:B------:R-:W-:Y:S01]  /*7aa0*/  F2FP.BF16.F32.PACK_AB R92, R216, R61 ;  /* 0x0000003dd85c723e */ /* 0x000fe200000010ff */
[----:B-1----:R-:W-:Y:S01]  /*7ab0*/  IMAD R6, R6, R5, RZ ;  /* 0x0000000506067224 */ /* 0x002fe200078e02ff */
[----:B------:R-:W-:-:S02]  /*7ac0*/  F2FP.BF16.F32.PACK_AB R90, R163, R228 ;  /* 0x000000e4a35a723e */ /* 0x000fc400000010ff */
[----:B------:R-:W-:Y:S01]  /*7ad0*/  F2FP.BF16.F32.PACK_AB R108, R108, R203 ;  /* 0x000000cb6c6c723e */ /* 0x000fe200000010ff */
[----:B------:R-:W-:Y:S01]  /*7ae0*/  IMAD R8, R5, 0x2, R6 ;  /* 0x0000000205087824 */ /* 0x000fe200078e0206 */
[----:B------:R-:W-:Y:S01]  /*7af0*/  F2FP.BF16.F32.PACK_AB R109, R109, R230 ;  /* 0x000000e66d6d723e */ /* 0x000fe200000010ff */
[----:B--2---:R-:W-:Y:S01]  /*7b00*/  UIMAD UR8, UR10, UR8, URZ ;  /* 0x000000080a0872a4 */ /* 0x004fe2000f8e023f */
[----:B------:R-:W-:Y:S01]  /*7b10*/  F2FP.BF16.F32.PACK_AB R110, R110, R115 ;  /* 0x000000736e6e723e */ /* 0x000fe200000010ff */
[----:B------:R-:W-:Y:S01]  /*7b20*/  IMAD R10, R5, 0x2, R8 ;  /* 0x00000002050a7824 */ /* 0x000fe200078e0208 */
[----:B------:R-:W-:Y:S01]  /*7b30*/  F2FP.BF16.F32.PACK_AB R111, R111, R226 ;  /* 0x000000e26f6f723e */ /* 0x000fe200000010ff */
[----:B------:R-:W-:Y:S01]  /*7b40*/  USHF.L.U32 UR5, UR8, 0x1, URZ ;  /* 0x0000000108057899 */ /* 0x000fe2000800063f */
[----:B------:R-:W-:Y:S01]  /*7b50*/  F2FP.BF16.F32.PACK_AB R100, R100, R189 ;  /* 0x000000bd6464723e */ /* 0x000fe200000010ff */
[----:B------:R-:W-:Y:S01]  /*7b60*/  IMAD R12, R5, 0x2, R10 ;  /* 0x00000002050c7824 */ /* 0x000fe200078e020a */
[----:B------:R-:W-:-:S02]  /*7b70*/  F2FP.BF16.F32.PACK_AB R101, R101, R244 ;  /* 0x000000f46565723e */ /* 0x000fc400000010ff */
[----:B------:R-:W-:Y:S01]  /*7b80*/  F2FP.BF16.F32.PACK_AB R102, R102, R67 ;  /* 0x000000436666723e */ /* 0x000fe200000010ff */
[----:B------:R-:W-:Y:S01]  /*7b90*/  IMAD R14, R5, 0x2, R12 ;  /* 0x00000002050e7824 */ /* 0x000fe200078e020c */
[----:B------:R-:W0:Y:S01]  /*7ba0*/  LDS.128 R104, [R15] ;  /* 0x000000000f687984 */ /* 0x000e220000000c00 */
[----:B------:R-:W-:Y:S02]  /*7bb0*/  F2FP.BF16.F32.PACK_AB R103, R103, R224 ;  /* 0x000000e06767723e */ /* 0x000fe400000010ff */
[----:B------:R-:W-:Y:S01]  /*7bc0*/  IMAD R16, R5, 0x2, R14 ;  /* 0x0000000205107824 */ /* 0x000fe200078e020e */
[----:B------:R-:W-:Y:S01]  /*7bd0*/  BAR.SYNC.DEFER_BLOCKING 0x0 ;  /* 0x0000000000007b1d */ /* 0x000fe20000010000 */
[----:B------:R-:W-:Y:S02]  /*7be0*/  F2FP.BF16.F32.PACK_AB R143, R143, R112 ;  /* 0x000000708f8f723e */ /* 0x000fe400000010ff */
[----:B------:R-:W-:Y:S01]  /*7bf0*/  IMAD R18, R5, 0x2, R16 ;  /* 0x0000000205127824 */ /* 0x000fe200078e0210 */
[----:B------:R-:W-:-:S02]  /*7c00*/  F2FP.BF16.F32.PACK_AB R140, R140, R177 ;  /* 0x000000b18c8c723e */ /* 0x000fc400000010ff */
[----:B------:R-:W-:Y:S01]  /*7c10*/  F2FP.BF16.F32.PACK_AB R141, R141, R212 ;  /* 0x000000d48d8d723e */ /* 0x000fe200000010ff */
[----:B------:R-:W-:Y:S01]  /*7c20*/  IMAD R20, R5, 0x2, R18 ;  /* 0x0000000205147824 */ /* 0x000fe200078e0212 */
[----:B------:R-:W-:Y:S02]  /*7c30*/  F2FP.BF16.F32.PACK_AB R142, R142, R31 ;  /* 0x0000001f8e8e723e */ /* 0x000fe400000010ff */
[----:B------:R-:W-:Y:S01]  /*7c40*/  F2FP.BF16.F32.PACK_AB R149, R149, R196 ;  /* 0x000000c49595723e */ /* 0x000fe200000010ff */
[----:B------:R-:W-:Y:S01]  /*7c50*/  IMAD R22, R5, 0x2, R20 ;  /* 0x0000000205167824 */ /* 0x000fe200078e0214 */
[----:B------:R-:W-:Y:S02]  /*7c60*/  F2FP.BF16.F32.PACK_AB R150, R150, R21 ;  /* 0x000000159696723e */ /* 0x000fe400000010ff */
[----:B------:R-:W-:Y:S01]  /*7c70*/  F2FP.BF16.F32.PACK_AB R151, R151, R188 ;  /* 0x000000bc9797723e */ /* 0x000fe200000010ff */
[----:B------:R-:W-:Y:S01]  /*7c80*/  IMAD R24, R5, 0x2, R22 ;  /* 0x0000000205187824 */ /* 0x000fe200078e0216 */
[----:B------:R-:W-:-:S02]  /*7c90*/  F2FP.BF16.F32.PACK_AB R144, R144, R19 ;  /* 0x000000139090723e */ /* 0x000fc400000010ff */
[----:B------:R-:W-:Y:S01]  /*7ca0*/  F2FP.BF16.F32.PACK_AB R145, R145, R186 ;  /* 0x000000ba9191723e */ /* 0x000fe200000010ff */
[----:B------:R-:W-:Y:S01]  /*7cb0*/  IMAD R26, R5, 0x2, R24 ;  /* 0x00000002051a7824 */ /* 0x000fe200078e0218 */
[----:B------:R-:W-:Y:S02]  /*7cc0*/  F2FP.BF16.F32.PACK_AB R146, R146, R17 ;  /* 0x000000119292723e */ /* 0x000fe400000010ff */
[----:B------:R-:W-:Y:S01]  /*7cd0*/  F2FP.BF16.F32.PACK_AB R147, R147, R184 ;  /* 0x000000b89393723e */ /* 0x000fe200000010ff */
[C---:B------:R-:W-:Y:S01]  /*7ce0*/  IMAD R30, R5.reuse, 0x2, R26 ;  /* 0x00000002051e7824 */ /* 0x040fe200078e021a */
[----:B------:R-:W-:Y:S01]  /*7cf0*/  STSM.16.M88.4 [R9], R92 ;  /* 0x0000005c09007844 */ /* 0x000fe20000000200 */
[----:B------:R-:W-:Y:S02]  /*7d00*/  BAR.SYNC.DEFER_BLOCKING 0x0 ;  /* 0x0000000000007b1d */ /* 0x000fe40000010000 */
[----:B------:R-:W-:Y:S01]  /*7d10*/  IMAD R34, R5, 0x2, R30 ;  /* 0x0000000205227824 */ /* 0x000fe200078e021e */
[----:B------:R-:W-:-:S02]  /*7d20*/  FSETP.NEU.AND P0, PT, R193, RZ, PT ;  /* 0x000000ffc100720b */ /* 0x000fc40003f0d000 */
[----:B------:R-:W-:Y:S01]  /*7d30*/  FSETP.NEU.AND P1, PT, R195, RZ, PT ;  /* 0x000000ffc300720b */ /* 0x000fe20003f2d000 */
[----:B------:R-:W-:Y:S01]  /*7d40*/  IMAD R38, R5, 0x2, R34 ;  /* 0x0000000205267824 */ /* 0x000fe200078e0222 */
[----:B------:R-:W-:Y:S02]  /*7d50*/  FSEL R11, R11, -INF , P0 ;  /* 0xff8000000b0b7808 */ /* 0x000fe40000000000 */
[----:B0-----:R-:W-:Y:S01]  /*7d60*/  PRMT R17, R104, 0x7632, R17 ;  /* 0x0000763268117816 */ /* 0x001fe20000000011 */
[----:B------:R-:W-:Y:S01]  /*7d70*/  IMAD R42, R5, 0x2, R38 ;  /* 0x00000002052a7824 */ /* 0x000fe200078e0226 */
[----:B------:R-:W-:Y:S01]  /*7d80*/  PRMT R19, R105, 0x7632, R19 ;  /* 0x0000763269137816 */ /* 0x000fe20000000013 */
[----:B------:R-:W-:Y:S01]  /*7d90*/  FFMA R4, R11, 0.69314718246459960938, R4 ;  /* 0x3f3172180b047823 */ /* 0x000fe20000000004 */
[----:B------:R-:W-:Y:S01]  /*7da0*/  PRMT R21, R107, 0x7632, R21 ;  /* 0x000076326b157816 */ /* 0x000fe20000000015 */
[----:B------:R-:W-:-:S04]  /*7db0*/  IMAD R46, R5, 0x2, R42 ;  /* 0x00000002052e7824 */ /* 0x000fc800078e022a */
[----:B------:R-:W-:-:S04]  /*7dc0*/  IMAD R50, R5, 0x2, R46 ;  /* 0x0000000205327824 */ /* 0x000fc800078e022e */
[C---:B------:R-:W-:Y:S01]  /*7dd0*/  IMAD R54, R5.reuse, 0x2, R50 ;  /* 0x0000000205367824 */ /* 0x040fe200078e0232 */
[----:B------:R-:W-:Y:S03]  /*7de0*/  LDS.128 R96, [R15] ;  /* 0x000000000f607984 */ /* 0x000fe60000000c00 */
[C---:B------:R-:W-:Y:S01]  /*7df0*/  IMAD R58, R5.reuse, 0x2, R54 ;  /* 0x00000002053a7824 */ /* 0x040fe200078e0236 */
[----:B------:R-:W-:Y:S03]  /*7e00*/  BAR.SYNC.DEFER_BLOCKING 0x0 ;  /* 0x0000000000007b1d */ /* 0x000fe60000010000 */
[----:B------:R-:W-:-:S04]  /*7e10*/  IMAD R62, R5, 0x2, R58 ;  /* 0x00000002053e7824 */ /* 0x000fc800078e023a */
[----:B------:R-:W-:-:S04]  /*7e20*/  IMAD R66, R5, 0x2, R62 ;  /* 0x0000000205427824 */ /* 0x000fc800078e023e */
[----:B------:R-:W-:-:S04]  /*7e30*/  IMAD R70, R5, 0x2, R66 ;  /* 0x0000000205467824 */ /* 0x000fc800078e0242 */
[----:B------:R-:W-:-:S04]  /*7e40*/  IMAD R74, R5, 0x2, R70 ;  /* 0x00000002054a7824 */ /* 0x000fc800078e0246 */
[----:B------:R-:W-:-:S04]  /*7e50*/  IMAD R76, R5, 0x2, R74 ;  /* 0x00000002054c7824 */ /* 0x000fc800078e024a */
[C---:B------:R-:W-:Y:S01]  /*7e60*/  IMAD R78, R5.reuse, 0x2, R76 ;  /* 0x00000002054e7824 */ /* 0x040fe200078e024c */
[----:B------:R-:W-:Y:S03]  /*7e70*/  STSM.16.M88.4 [R9], R88 ;  /* 0x0000005809007844 */ /* 0x000fe60000000200 */
        /* <DEDUP_REMOVED lines=8> */
[----:B------:R-:W0:Y:S03]  /*7f00*/  LDS.128 R92, [R15] ;  /* 0x000000000f5c7984 */ /* 0x000e260000000c00 */
        /* <DEDUP_REMOVED lines=8> */
[----:B------:R1:W-:Y:S03]  /*7f90*/  STSM.16.M88.4 [R9], R108 ;  /* 0x0000006c09007844 */ /* 0x0003e60000000200 */
[C---:B------:R-:W-:Y:S01]  /*7fa0*/  IMAD R86, R5.reuse, 0x2, R84 ;  /* 0x0000000205567824 */ /* 0x040fe200078e0254 */
[----:B------:R-:W-:Y:S03]  /*7fb0*/  BAR.SYNC.DEFER_BLOCKING 0x0 ;  /* 0x0000000000007b1d */ /* 0x000fe60000010000 */
[----:B------:R-:W-:-:S04]  /*7fc0*/  IMAD R28, R5, 0x2, R86 ;  /* 0x00000002051c7824 */ /* 0x000fc800078e0256 */
[----:B------:R-:W-:-:S04]  /*7fd0*/  IMAD R152, R5, 0x2, R28 ;  /* 0x0000000205987824 */ /* 0x000fc800078e021c */
[----:B------:R-:W-:Y:S01]  /*7fe0*/  IMAD R154, R5, 0x2, R152 ;  /* 0x00000002059a7824 */ /* 0x000fe200078e0298 */
[----:B-1----:R-:W-:-:S03]  /*7ff0*/  F2FP.BF16.F32.PACK_AB R109, R69, R136 ;  /* 0x00000088456d723e */ /* 0x002fc600000010ff */
[----:B------:R-:W-:Y:S01]  /*8000*/  IMAD R156, R5, 0x2, R154 ;  /* 0x00000002059c7824 */ /* 0x000fe200078e029a */
[----:B------:R-:W-:Y:S02]  /*8010*/  F2FP.BF16.F32.PACK_AB R111, R71, R138 ;  /* 0x0000008a476f723e */ /* 0x000fe400000010ff */
[----:B------:R-:W-:Y:S01]  /*8020*/  F2FP.BF16.F32.PACK_AB R108, R73, R236 ;  /* 0x000000ec496c723e */ /* 0x000fe200000010ff */
[----:B------:R-:W-:Y:S01]  /*8030*/  IMAD R158, R5, 0x2, R156 ;  /* 0x00000002059e7824 */ /* 0x000fe200078e029c */
[----:B------:R-:W-:Y:S02]  /*8040*/  F2FP.BF16.F32.PACK_AB R110, R155, R214 ;  /* 0x000000d69b6e723e */ /* 0x000fe400000010ff */
[----:B------:R-:W-:Y:S01]  /*8050*/  PRMT R73, R106, 0x7632, R73 ;  /* 0x000076326a497816 */ /* 0x000fe20000000049 */
[C---:B------:R-:W-:Y:S01]  /*8060*/  IMAD R160, R5.reuse, 0x2, R158 ;  /* 0x0000000205a07824 */ /* 0x040fe200078e029e */
[----:B------:R-:W1:Y:S03]  /*8070*/  LDS.128 R88, [R15] ;  /* 0x000000000f587984 */ /* 0x000e660000000c00 */
        /* <DEDUP_REMOVED lines=14> */
[----:B--2---:R-:W-:-:S03]  /*8160*/  F2FP.BF16.F32.PACK_AB R101, R77, R132 ;  /* 0x000000844d65723e */ /* 0x004fc600000010ff */
[----:B------:R-:W-:Y:S01]  /*8170*/  IMAD R216, R5, 0x2, R182 ;  /* 0x0000000205d87824 */ /* 0x000fe200078e02b6 */
[----:B------:R-:W-:Y:S02]  /*8180*/  F2FP.BF16.F32.PACK_AB R103, R79, R134 ;  /* 0x000000864f67723e */ /* 0x000fe400000010ff */
[----:B------:R-:W-:Y:S01]  /*8190*/  F2FP.BF16.F32.PACK_AB R100, R81, R240 ;  /* 0x000000f05164723e */ /* 0x000fe200000010ff */
[----:B------:R-:W-:Y:S01]  /*81a0*/  IMAD R218, R5, 0x2, R216 ;  /* 0x0000000205da7824 */ /* 0x000fe200078e02d8 */
[----:B------:R-:W-:-:S03]  /*81b0*/  F2FP.BF16.F32.PACK_AB R102, R57, R210 ;  /* 0x000000d23966723e */ /* 0x000fc600000010ff */
[C---:B------:R-:W-:Y:S01]  /*81c0*/  IMAD R228, R5.reuse, 0x2, R218 ;  /* 0x0000000205e47824 */ /* 0x040fe200078e02da */
[----:B------:R-:W2:Y:S03]  /*81d0*/  LDS.128 R136, [R15] ;  /* 0x000000000f887984 */ /* 0x000ea60000000c00 */
[C---:B------:R-:W-:Y:S01]  /*81e0*/  IMAD R226, R5.reuse, 0x2, R228 ;  /* 0x0000000205e27824 */ /* 0x040fe200078e02e4 */
[----:B------:R-:W-:Y:S03]  /*81f0*/  BAR.SYNC.DEFER_BLOCKING 0x0 ;  /* 0x0000000000007b1d */ /* 0x000fe60000010000 */
[----:B------:R-:W-:-:S04]  /*8200*/  IMAD R230, R5, 0x2, R226 ;  /* 0x0000000205e67824 */ /* 0x000fc800078e02e2 */
[----:B------:R-:W-:-:S04]  /*8210*/  IMAD R224, R5, 0x2, R230 ;  /* 0x0000000205e07824 */ /* 0x000fc800078e02e6 */
[----:B------:R-:W-:-:S04]  /*8220*/  IMAD R236, R5, 0x2, R224 ;  /* 0x0000000205ec7824 */ /* 0x000fc800078e02e0 */
[----:B------:R-:W-:-:S04]  /*8230*/  IMAD R214, R5, 0x2, R236 ;  /* 0x0000000205d67824 */ /* 0x000fc800078e02ec */
[----:B------:R-:W-:-:S04]  /*8240*/  IMAD R240, R5, 0x2, R214 ;  /* 0x0000000205f07824 */ /* 0x000fc800078e02d6 */
[----:B------:R-:W-:Y:S01]  /*8250*/  IMAD R210, R5, 0x2, R240 ;  /* 0x0000000205d27824 */ /* 0x000fe200078e02f0 */
[----:B------:R3:W-:Y:S01]  /*8260*/  STSM.16.M88.4 [R9], R108 ;  /* 0x0000006c09007844 */ /* 0x0007e20000000200 */
[----:B------:R-:W-:Y:S01]  /*8270*/  BAR.SYNC.DEFER_BLOCKING 0x0 ;  /* 0x0000000000007b1d */ /* 0x000fe20000010000 */
[----:B---3--:R-:W-:Y:S02]  /*8280*/  F2FP.BF16.F32.PACK_AB R109, R85, R128 ;  /* 0x00000080556d723e */ /* 0x008fe400000010ff */
[----:B------:R-:W-:Y:S02]  /*8290*/  F2FP.BF16.F32.PACK_AB R111, R87, R130 ;  /* 0x00000082576f723e */ /* 0x000fe400000010ff */
[----:B------:R-:W-:Y:S01]  /*82a0*/  F2FP.BF16.F32.PACK_AB R108, R119, R242 ;  /* 0x000000f2776c723e */ /* 0x000fe200000010ff */
[----:B------:R-:W-:Y:S01]  /*82b0*/  IMAD R242, R5, 0x2, R210 ;  /* 0x0000000205f27824 */ /* 0x000fe200078e02d2 */
[----:B------:R-:W-:Y:S02]  /*82c0*/  F2FP.BF16.F32.PACK_AB R110, R53, R198 ;  /* 0x000000c6356e723e */ /* 0x000fe400000010ff */
[----:B------:R-:W3:Y:S01]  /*82d0*/  LDC.64 R198, c[0x0][0x228] ;  /* 0x00008a00ffc67b82 */ /* 0x000ee20000000a00 */
[----:B------:R-:W-:Y:S01]  /*82e0*/  IMAD R244, R5, 0x2, R242 ;  /* 0x0000000205f47824 */ /* 0x000fe200078e02f2 */
[----:B------:R-:W4:Y:S06]  /*82f0*/  LDS.128 R132, [R15] ;  /* 0x000000000f847984 */ /* 0x000f2c0000000c00 */
[----:B------:R-:W-:Y:S06]  /*8300*/  BAR.SYNC.DEFER_BLOCKING 0x0 ;  /* 0x0000000000007b1d */ /* 0x000fec0000010000 */
[----:B------:R5:W-:Y:S02]  /*8310*/  STSM.16.M88.4 [R9], R100 ;  /* 0x0000006409007844 */ /* 0x000be40000000200 */
[----:B------:R-:W-:Y:S01]  /*8320*/  BAR.SYNC.DEFER_BLOCKING 0x0 ;  /* 0x0000000000007b1d */ /* 0x000fe20000010000 */
[----:B-----5:R-:W-:-:S02]  /*8330*/  F2FP.BF16.F32.PACK_AB R101, R113, R124 ;  /* 0x0000007c7165723e */ /* 0x020fc400000010ff */
[----:B------:R-:W-:Y:S02]  /*8340*/  F2FP.BF16.F32.PACK_AB R102, R49, R126 ;  /* 0x0000007e3166723e */ /* 0x000fe400000010ff */
[----:B------:R-:W-:Y:S01]  /*8350*/  F2FP.BF16.F32.PACK_AB R100, R117, R238 ;  /* 0x000000ee7564723e */ /* 0x000fe200000010ff */
[----:B------:R-:W-:Y:S01]  /*8360*/  IMAD R238, R5, 0x2, R244 ;  /* 0x0000000205ee7824 */ /* 0x000fe200078e02f4 */
[----:B------:R-:W-:-:S03]  /*8370*/  F2FP.BF16.F32.PACK_AB R103, R45, R122 ;  /* 0x0000007a2d67723e */ /* 0x000fc600000010ff */
[----:B------:R-:W-:Y:S01]  /*8380*/  IMAD R246, R5, 0x2, R238 ;  /* 0x0000000205f67824 */ /* 0x000fe200078e02ee */
[----:B------:R-:W5:Y:S01]  /*8390*/  LDS.128 R128, [R15] ;  /* 0x000000000f807984 */ /* 0x000f620000000c00 */
[----:B------:R-:W-:Y:S06]  /*83a0*/  BAR.SYNC.DEFER_BLOCKING 0x0 ;  /* 0x0000000000007b1d */ /* 0x000fec0000010000 */
[----:B------:R0:W-:Y:S02]  /*83b0*/  STSM.16.M88.4 [R9], R108 ;  /* 0x0000006c09007844 */ /* 0x0001e40000000200 */
[----:B------:R-:W-:Y:S01]  /*83c0*/  BAR.SYNC.DEFER_BLOCKING 0x0 ;  /* 0x0000000000007b1d */ /* 0x000fe20000010000 */
[----:B0-----:R-:W-:-:S02]  /*83d0*/  F2FP.BF16.F32.PACK_AB R110, R41, R120 ;  /* 0x00000078296e723e */ /* 0x001fc400000010ff */
[----:B------:R-:W-:Y:S01]  /*83e0*/  F2FP.BF16.F32.PACK_AB R108, R83, R234 ;  /* 0x000000ea536c723e */ /* 0x000fe200000010ff */
[----:B------:R-:W-:Y:S01]  /*83f0*/  IMAD R234, R5, 0x2, R246 ;  /* 0x0000000205ea7824 */ /* 0x000fe200078e02f6 */
[----:B------:R-:W-:Y:S02]  /*8400*/  F2FP.BF16.F32.PACK_AB R109, R75, R232 ;  /* 0x000000e84b6d723e */ /* 0x000fe400000010ff */
[----:B------:R-:W-:Y:S01]  /*8410*/  F2FP.BF16.F32.PACK_AB R111, R37, R118 ;  /* 0x00000076256f723e */ /* 0x000fe200000010ff */
[----:B------:R-:W-:Y:S01]  /*8420*/  IMAD R232, R5, 0x2, R234 ;  /* 0x0000000205e87824 */ /* 0x000fe200078e02ea */
[----:B------:R-:W0:Y:S01]  /*8430*/  LDS.128 R124, [R15] ;  /* 0x000000000f7c7984 */ /* 0x000e220000000c00 */
[----:B------:R-:W-:Y:S06]  /*8440*/  BAR.SYNC.DEFER_BLOCKING 0x0 ;  /* 0x0000000000007b1d */ /* 0x000fec0000010000 */
[----:B------:R1:W-:Y:S02]  /*8450*/  STSM.16.M88.4 [R9], R100 ;  /* 0x0000006409007844 */ /* 0x0003e40000000200 */
[----:B------:R-:W-:Y:S01]  /*8460*/  BAR.SYNC.DEFER_BLOCKING 0x0 ;  /* 0x0000000000007b1d */ /* 0x000fe20000010000 */
[----:B-1----:R-:W-:-:S02]  /*8470*/  F2FP.BF16.F32.PACK_AB R102, R35, R116 ;  /* 0x000000742366723e */ /* 0x002fc400000010ff */
[----:B------:R-:W-:Y:S01]  /*8480*/  F2FP.BF16.F32.PACK_AB R100, R63, R222 ;  /* 0x000000de3f64723e */ /* 0x000fe200000010ff */
[----:B------:R-:W-:Y:S01]  /*8490*/  IMAD R222, R5, 0x2, R232 ;  /* 0x0000000205de7824 */ /* 0x000fe200078e02e8 */
[----:B------:R-:W-:Y:S02]  /*84a0*/  F2FP.BF16.F32.PACK_AB R101, R59, R220 ;  /* 0x000000dc3b65723e */ /* 0x000fe400000010ff */
[----:B------:R-:W-:Y:S01]  /*84b0*/  F2FP.BF16.F32.PACK_AB R103, R33, R114 ;  /* 0x000000722167723e */ /* 0x000fe200000010ff */
[----:B------:R-:W-:Y:S01]  /*84c0*/  IMAD R220, R5, 0x2, R222 ;  /* 0x0000000205dc7824 */ /* 0x000fe200078e02de */
[----:B------:R-:W-:-:S03]  /*84d0*/  PRMT R33, R95, 0x7632, R33 ;  /* 0x000076325f217816 */ /* 0x000fc60000000021 */
[C---:B------:R-:W-:Y:S01]  /*84e0*/  IMAD R248, R5.reuse, 0x2, R220 ;  /* 0x0000000205f87824 */ /* 0x040fe200078e02dc */
[----:B------:R-:W1:Y:S03]  /*84f0*/  LDS.128 R120, [R15] ;  /* 0x000000000f787984 */ /* 0x000e660000000c00 */
[----:B------:R-:W-:Y:S01]  /*8500*/  IMAD R212, R5, 0x2, R248 ;  /* 0x0000000205d47824 */ /* 0x000fe200078e02f8 */
[----:B------:R-:W-:Y:S06]  /*8510*/  BAR.SYNC.DEFER_BLOCKING 0x0 ;  /* 0x0000000000007b1d */ /* 0x000fec0000010000 */
[----:B------:R-:W-:Y:S02]  /*8520*/  STSM.16.M88.4 [R9], R108 ;  /* 0x0000006c09007844 */ /* 0x000fe40000000200 */
[----:B------:R-:W-:Y:S06]  /*8530*/  BAR.SYNC.DEFER_BLOCKING 0x0 ;  /* 0x0000000000007b1d */ /* 0x000fec0000010000 */
[----:B------:R-:W1:Y:S02]  /*8540*/  LDS.128 R116, [R15] ;  /* 0x000000000f747984 */ /* 0x000e640000000c00 */
[----:B------:R-:W-:Y:S06]  /*8550*/  BAR.SYNC.DEFER_BLOCKING 0x0 ;  /* 0x0000000000007b1d */ /* 0x000fec0000010000 */
[----:B------:R2:W-:Y:S02]  /*8560*/  STSM.16.M88.4 [R9], R100 ;  /* 0x0000006409007844 */ /* 0x0005e40000000200 */
[----:B------:R-:W-:Y:S01]  /*8570*/  BAR.SYNC.DEFER_BLOCKING 0x0 ;  /* 0x0000000000007b1d */ /* 0x000fe20000010000 */
[----:B--2---:R-:W-:-:S02]  /*8580*/  F2FP.BF16.F32.PACK_AB R100, R55, R208 ;  /* 0x000000d03764723e */ /* 0x004fc400000010ff */
[----:B------:R-:W-:Y:S01]  /*8590*/  F2FP.BF16.F32.PACK_AB R101, R51, R206 ;  /* 0x000000ce3365723e */ /* 0x000fe200000010ff */
[----:B------:R-:W-:Y:S01]  /*85a0*/  IMAD R206, R5, 0x2, R212 ;  /* 0x0000000205ce7824 */ /* 0x000fe200078e02d4 */
[----:B------:R-:W-:Y:S02]  /*85b0*/  F2FP.BF16.F32.PACK_AB R102, R29, R194 ;  /* 0x000000c21d66723e */ /* 0x000fe400000010ff */
[----:B------:R-:W-:Y:S01]  /*85c0*/  F2FP.BF16.F32.PACK_AB R103, R27, R192 ;  /* 0x000000c01b67723e */ /* 0x000fe200000010ff */
[----:B------:R-:W-:Y:S01]  /*85d0*/  IMAD R192, R5, 0x2, R206 ;  /* 0x0000000205c07824 */ /* 0x000fe200078e02ce */
[----:B------:R-:W-:Y:S01]  /*85e0*/  PRMT R29, R99, 0x7632, R29 ;  /* 0x00007632631d7816 */ /* 0x000fe2000000001d */
[----:B------:R-:W-:Y:S01]  /*85f0*/  IMAD R27, R0, UR9, RZ ;  /* 0x00000009001b7c24 */ /* 0x000fe2000f8e02ff */
[----:B------:R-:W-:Y:S01]  /*8600*/  UIMAD.WIDE UR8, UR8, 0x2, URZ ;  /* 0x00000002080878a5 */ /* 0x000fe2000f8e023f */
[----:B------:R-:W-:Y:S01]  /*8610*/  IMAD R194, R5, 0x2, R192 ;  /* 0x0000000205c27824 */ /* 0x000fe200078e02c0 */
[----:B------:R-:W2:Y:S01]  /*8620*/  LDS.128 R112, [R15] ;  /* 0x000000000f707984 */ /* 0x000ea20000000c00 */
[----:B------:R-:W-:Y:S01]  /*8630*/  IMAD.HI R188, R27, 0x2, RZ ;  /* 0x000000021bbc7827 */ /* 0x000fe200078e02ff */
[----:B------:R-:W-:Y:S06]  /*8640*/  BAR.SYNC.DEFER_BLOCKING 0x0 ;  /* 0x0000000000007b1d */ /* 0x000fec0000010000 */
[----:B------:R-:W-:-:S02]  /*8650*/  ULDC UR8, c[0x0][0x27c] ;  /* 0x00009f0000087ab9 */ /* 0x000fc40000000800 */
[----:B------:R-:W-:Y:S01]  /*8660*/  UIMAD UR8, UR10, UR8, URZ ;  /* 0x000000080a0872a4 */ /* 0x000fe2000f8e023f */
[----:B------:R4:W-:Y:S01]  /*8670*/  STSM.16.M88.4 [R9], R140 ;  /* 0x0000008c09007844 */ /* 0x0009e20000000200 */
[----:B------:R-:W-:Y:S01]  /*8680*/  BAR.SYNC.DEFER_BLOCKING 0x0 ;  /* 0x0000000000007b1d */ /* 0x000fe20000010000 */
[----:B----4-:R-:W-:Y:S01]  /*8690*/  F2FP.BF16.F32.PACK_AB R140, R47, R204 ;  /* 0x000000cc2f8c723e */ /* 0x010fe200000010ff */
[----:B------:R-:W-:Y:S01]  /*86a0*/  IMAD R204, R5, 0x2, R194 ;  /* 0x0000000205cc7824 */ /* 0x000fe200078e02c2 */
[----:B------:R-:W-:Y:S02]  /*86b0*/  F2FP.BF16.F32.PACK_AB R141, R43, R202 ;  /* 0x000000ca2b8d723e */ /* 0x000fe400000010ff */
[----:B------:R-:W-:Y:S01]  /*86c0*/  F2FP.BF16.F32.PACK_AB R142, R25, R190 ;  /* 0x000000be198e723e */ /* 0x000fe200000010ff */
[----:B------:R-:W-:Y:S01]  /*86d0*/  IMAD R190, R5, 0x2, R204 ;  /* 0x0000000205be7824 */ /* 0x000fe200078e02cc */
[----:B------:R-:W-:Y:S01]  /*86e0*/  F2FP.BF16.F32.PACK_AB R143, R23, R148 ;  /* 0x00000094178f723e */ /* 0x000fe200000010ff */
[----:B------:R-:W-:Y:S01]  /*86f0*/  IMAD.SHL.U32 R23, R27, 0x2, RZ ;  /* 0x000000021b177824 */ /* 0x000fe200078e00ff */
[----:B------:R-:W-:-:S02]  /*8700*/  F2FP.BF16.F32.PACK_AB R148, R39, R200 ;  /* 0x000000c82794723e */ /* 0x000fc400000010ff */
[----:B------:R-:W-:Y:S01]  /*8710*/  PRMT R27, R98, 0x7632, R27 ;  /* 0x00007632621b7816 */ /* 0x000fe2000000001b */
[----:B------:R-:W4:Y:S01]  /*8720*/  LDS.128 R108, [R15] ;  /* 0x000000000f6c7984 */ /* 0x000f220000000c00 */
[----:B------:R-:W-:Y:S01]  /*8730*/  BAR.SYNC.DEFER_BLOCKING 0x0 ;  /* 0x0000000000007b1d */ /* 0x000fe20000010000 */
[----:B---3--:R-:W-:Y:S01]  /*8740*/  IADD3 R23, P2, P3, R23, UR5, R198 ;  /* 0x0000000517177c10 */ /* 0x008fe2000fb5e0c6 */
[C---:B------:R-:W-:Y:S01]  /*8750*/  IMAD R198, R5.reuse, 0x2, R190 ;  /* 0x0000000205c67824 */ /* 0x040fe200078e02be */
[----:B------:R-:W-:Y:S02]  /*8760*/  USHF.L.U32 UR5, UR8, 0x2, URZ ;  /* 0x0000000208057899 */ /* 0x000fe4000800063f */
[----:B------:R-:W-:Y:S01]  /*8770*/  IADD3.X R199, R188, UR9, R199, P2, P3 ;  /* 0x00000009bcc77c10 */ /* 0x000fe200097e64c7 */
[C---:B------:R-:W-:Y:S01]  /*8780*/  IMAD R196, R5.reuse, 0x2, R198 ;  /* 0x0000000205c47824 */ /* 0x040fe200078e02c6 */
[-C--:B------:R-:W-:Y:S01]  /*8790*/  LEA R184, P2, R6, R23.reuse, 0x1 ;  /* 0x0000001706b87211 */ /* 0x080fe200078408ff */
[----:B------:R-:W-:Y:S01]  /*87a0*/  UIMAD.WIDE UR8, UR8, 0x4, URZ ;  /* 0x00000004080878a5 */ /* 0x000fe2000f8e023f */
[----:B------:R-:W-:Y:S01]  /*87b0*/  LEA R186, P3, R8, R23, 0x1 ;  /* 0x0000001708ba7211 */ /* 0x000fe200078608ff */
[----:B------:R-:W-:Y:S01]  /*87c0*/  IMAD R200, R5, 0x2, R196 ;  /* 0x0000000205c87824 */ /* 0x000fe200078e02c4 */
[----:B------:R-:W-:-:S02]  /*87d0*/  LEA.HI.X.SX32 R185, R6, R199, 0x1, P2 ;  /* 0x000000c706b97211 */ /* 0x000fc400010f0eff */
[----:B------:R-:W-:Y:S01]  /*87e0*/  LEA.HI.X.SX32 R187, R8, R199, 0x1, P3 ;  /* 0x000000c708bb7211 */ /* 0x000fe200018f0eff */
[C---:B------:R-:W-:Y:S01]  /*87f0*/  IMAD R202, R5.reuse, 0x2, R200 ;  /* 0x0000000205ca7824 */ /* 0x040fe200078e02c8 */
[-C--:B------:R-:W-:Y:S02]  /*8800*/  LEA R8, P2, R12, R23.reuse, 0x1 ;  /* 0x000000170c087211 */ /* 0x080fe400078408ff */
[----:B------:R-:W-:Y:S01]  /*8810*/  LEA R188, P4, R10, R23, 0x1 ;  /* 0x000000170abc7211 */ /* 0x000fe200078808ff */
[----:B------:R-:W-:-:S03]  /*8820*/  IMAD R208, R5, 0x2, R202 ;  /* 0x0000000205d07824 */ /* 0x000fc600078e02ca */
[----:B------:R-:W-:Y:S01]  /*8830*/  LEA.HI.X.SX32 R189, R10, R199, 0x1, P4 ;  /* 0x000000c70abd7211 */ /* 0x000fe200020f0eff */
[C---:B------:R-:W-:Y:S01]  /*8840*/  IMAD R6, R5.reuse, 0x2, R208 ;  /* 0x0000000205067824 */ /* 0x040fe200078e02d0 */
[----:B------:R-:W-:Y:S03]  /*8850*/  STSM.16.M88.4 [R9], R100 ;  /* 0x0000006409007844 */ /* 0x000fe60000000200 */
[C---:B------:R-:W-:Y:S01]  /*8860*/  IMAD R10, R5.reuse, 0x2, R6 ;  /* 0x00000002050a7824 */ /* 0x040fe200078e0206 */
[----:B------:R-:W-:Y:S03]  /*8870*/  BAR.SYNC.DEFER_BLOCKING 0x0 ;  /* 0x0000000000007b1d */ /* 0x000fe60000010000 */
[----:B------:R-:W-:-:S04]  /*8880*/  IMAD R250, R5, 0x2, R10 ;  /* 0x0000000205fa7824 */ /* 0x000fc800078e020a */
[----:B------:R-:W-:Y:S01]  /*8890*/  IMAD R252, R5, 0x2, R250 ;  /* 0x0000000205fc7824 */ /* 0x000fe200078e02fa */
[----:B------:R-:W3:Y:S01]  /*88a0*/  LDS.128 R100, [R15] ;  /* 0x000000000f647984 */ /* 0x000ee20000000c00 */
[----:B------:R-:W-:Y:S06]  /*88b0*/  BAR.SYNC.DEFER_BLOCKING 0x0 ;  /* 0x0000000000007b1d */ /* 0x000fec0000010000 */
[----:B------:R-:W-:Y:S02]  /*88c0*/  STSM.16.M88.4 [R9], R140 ;  /* 0x0000008c09007844 */ /* 0x000fe40000000200 */
[----:B------:R-:W-:Y:S06]  /*88d0*/  BAR.SYNC.DEFER_BLOCKING 0x0 ;  /* 0x0000000000007b1d */ /* 0x000fec0000010000 */
[----:B------:R-:W3:Y:S02]  /*88e0*/  LDS.128 R140, [R15] ;  /* 0x000000000f8c7984 */ /* 0x000ee40000000c00 */
[----:B------:R-:W-:Y:S06]  /*88f0*/  BAR.SYNC.DEFER_BLOCKING 0x0 ;  /* 0x0000000000007b1d */ /* 0x000fec0000010000 */
[----:B------:R-:W-:Y:S02]  /*8900*/  STSM.16.M88.4 [R9], R148 ;  /* 0x0000009409007844 */ /* 0x000fe40000000200 */
[----:B------:R-:W-:Y:S06]  /*8910*/  BAR.SYNC.DEFER_BLOCKING 0x0 ;  /* 0x0000000000007b1d */ /* 0x000fec0000010000 */
[----:B------:R-:W3:Y:S02]  /*8920*/  LDS.128 R148, [R15] ;  /* 0x000000000f947984 */ /* 0x000ee40000000c00 */
[----:B------:R-:W-:Y:S06]  /*8930*/  BAR.SYNC.DEFER_BLOCKING 0x0 ;  /* 0x0000000000007b1d */ /* 0x000fec0000010000 */
[----:B------:R5:W-:Y:S02]  /*8940*/  STSM.16.M88.4 [R9], R144 ;  /* 0x0000009009007844 */ /* 0x000be40000000200 */
[----:B------:R-:W-:Y:S01]  /*8950*/  BAR.SYNC.DEFER_BLOCKING 0x0 ;  /* 0x0000000000007b1d */ /* 0x000fe20000010000 */
[----:B-----5:R-:W-:-:S02]  /*8960*/  LEA R144, P3, R14, R23, 0x1 ;  /* 0x000000170e907211 */ /* 0x020fc400078608ff */
[-C--:B------:R-:W-:Y:S01]  /*8970*/  LEA.HI.X.SX32 R9, R12, R199.reuse, 0x1, P2 ;  /* 0x000000c70c097211 */ /* 0x080fe200010f0eff */
[C---:B------:R-:W-:Y:S01]  /*8980*/  IMAD R12, R5.reuse, 0x2, R252 ;  /* 0x00000002050c7824 */ /* 0x040fe200078e02fc */
[----:B------:R-:W-:Y:S02]  /*8990*/  LEA.HI.X.SX32 R145, R14, R199, 0x1, P3 ;  /* 0x000000c70e917211 */ /* 0x000fe400018f0eff */
[----:B------:R-:W-:Y:S01]  /*89a0*/  LEA R146, P3, R18, R23, 0x1 ;  /* 0x0000001712927211 */ /* 0x000fe200078608ff */
[----:B------:R-:W-:-:S03]  /*89b0*/  IMAD R14, R5, 0x2, R12 ;  /* 0x00000002050e7824 */ /* 0x000fc600078e020c */
[----:B------:R-:W-:Y:S01]  /*89c0*/  LEA.HI.X.SX32 R147, R18, R199, 0x1, P3 ;  /* 0x000000c712937211 */ /* 0x000fe200018f0eff */
[----:B------:R5:W-:Y:S04]  /*89d0*/  STG.E.U16 desc[UR6][R184.64], R104 ;  /* 0x00000068b8007986 */ /* 0x000be8000c101506 */
[----:B------:R0:W-:Y:S04]  /*89e0*/  STG.E.U16 desc[UR6][R186.64], R105 ;  /* 0x00000069ba007986 */ /* 0x0001e8000c101506 */
[----:B------:R1:W-:Y:S01]  /*89f0*/  STG.E.U16 desc[UR6][R188.64], R106 ;  /* 0x0000006abc007986 */ /* 0x0003e2000c101506 */
[----:B-----5:R-:W-:-:S03]  /*8a00*/  LEA R104, P2, R16, R23, 0x1 ;  /* 0x0000001710687211 */ /* 0x020fc600078408ff */
[----:B------:R5:W-:Y:S01]  /*8a10*/  STG.E.U16 desc[UR6][R8.64], R107 ;  /* 0x0000006b08007986 */ /* 0x000be2000c101506 */
[----:B0-----:R-:W-:-:S03]  /*8a20*/  LEA.HI.X.SX32 R105, R16, R199, 0x1, P2 ;  /* 0x000000c710697211 */ /* 0x001fc600010f0eff */
[----:B------:R0:W-:Y:S01]  /*8a30*/  STG.E.U16 desc[UR6][R144.64], R17 ;  /* 0x0000001190007986 */ /* 0x0001e2000c101506 */
[-C--:B------:R-:W-:Y:S01]  /*8a40*/  LEA R16, P2, R20, R23.reuse, 0x1 ;  /* 0x0000001714107211 */ /* 0x080fe200078408ff */
[C---:B-1----:R-:W-:Y:S02]  /*8a50*/  IMAD R106, R5.reuse, 0x2, R14 ;  /* 0x00000002056a7824 */ /* 0x042fe400078e020e */
[----:B------:R1:W-:Y:S02]  /*8a60*/  STG.E.U16 desc[UR6][R104.64], R19 ;  /* 0x0000001368007986 */ /* 0x0003e4000c101506 */
[C---:B------:R-:W-:Y:S01]  /*8a70*/  IMAD R184, R5.reuse, 0x2, R106 ;  /* 0x0000000205b87824 */ /* 0x040fe200078e026a */
[----:B-----5:R-:W-:Y:S01]  /*8a80*/  LEA R8, P3, R22, R23, 0x1 ;  /* 0x0000001716087211 */ /* 0x020fe200078608ff */
[----:B------:R-:W-:Y:S02]  /*8a90*/  STG.E.U16 desc[UR6][R146.64], R73 ;  /* 0x0000004992007986 */ /* 0x000fe4000c101506 */
[----:B------:R-:W-:Y:S01]  /*8aa0*/  IMAD R186, R5, 0x2, R184 ;  /* 0x0000000205ba7824 */ /* 0x000fe200078e02b8 */
[----:B0-----:R-:W-:-:S02]  /*8ab0*/  LEA.HI.X.SX32 R17, R20, R199, 0x1, P2 ;  /* 0x000000c714117211 */ /* 0x001fc400010f0eff */
[-C--:B------:R-:W-:Y:S02]  /*8ac0*/  LEA R18, P2, R24, R23.reuse, 0x1 ;  /* 0x0000001718127211 */ /* 0x080fe400078408ff */
[----:B------:R-:W-:Y:S01]  /*8ad0*/  LEA R20, P4, R26, R23, 0x1 ;  /* 0x000000171a147211 */ /* 0x000fe200078808ff */
[----:B------:R0:W-:Y:S01]  /*8ae0*/  STG.E.U16 desc[UR6][R16.64], R21 ;  /* 0x0000001510007986 */ /* 0x0001e2000c101506 */
[-C--:B------:R-:W-:Y:S01]  /*8af0*/  LEA.HI.X.SX32 R9, R22, R199.reuse, 0x1, P3 ;  /* 0x000000c716097211 */ /* 0x080fe200018f0eff */
[C---:B------:R-:W-:Y:S01]  /*8b00*/  IMAD R22, R5.reuse, 0x2, R186 ;  /* 0x0000000205167824 */ /* 0x040fe200078e02ba */
[----:B-1----:R-:W-:Y:S02]  /*8b10*/  LEA.HI.X.SX32 R19, R24, R199, 0x1, P2 ;  /* 0x000000c718137211 */ /* 0x002fe400010f0eff */
[C---:B------:R-:W-:Y:S01]  /*8b20*/  LEA R24, P2, R30.reuse, R23, 0x1 ;  /* 0x000000171e187211 */ /* 0x040fe200078408ff */
[----:B------:R1:W-:Y:S03]  /*8b30*/  STG.E.U16 desc[UR6][R8.64], R96 ;  /* 0x0000006008007986 */ /* 0x0003e6000c101506 */
[-C--:B------:R-:W-:Y:S01]  /*8b40*/  LEA.HI.X.SX32 R25, R30, R199.reuse, 0x1, P2 ;  /* 0x000000c71e197211 */ /* 0x080fe200010f0eff */
[----:B------:R5:W-:Y:S01]  /*8b50*/  STG.E.U16 desc[UR6][R18.64], R97 ;  /* 0x0000006112007986 */ /* 0x000be2000c101506 */
[----:B0-----:R-:W-:Y:S01]  /*8b60*/  LEA.HI.X.SX32 R21, R26, R199, 0x1, P4 ;  /* 0x000000c71a157211 */ /* 0x001fe200020f0eff */
[----:B------:R-:W-:Y:S01]  /*8b70*/  IMAD R26, R5, 0x2, R22 ;  /* 0x00000002051a7824 */ /* 0x000fe200078e0216 */
[----:B------:R-:W-:-:S03]  /*8b80*/  LEA R16, P3, R34, R23, 0x1 ;  /* 0x0000001722107211 */ /* 0x000fc600078608ff */
[----:B------:R0:W-:Y:S01]  /*8b90*/  STG.E.U16 desc[UR6][R20.64], R98 ;  /* 0x0000006214007986 */ /* 0x0001e2000c101506 */
[----:B-1----:R-:W-:Y:S01]  /*8ba0*/  LEA R8, P2, R38, R23, 0x1 ;  /* 0x0000001726087211 */ /* 0x002fe200078408ff */
[C---:B------:R-:W-:Y:S01]  /*8bb0*/  IMAD R104, R5.reuse, 0x2, R26 ;  /* 0x0000000205687824 */ /* 0x040fe200078e021a */
[-C--:B------:R-:W-:Y:S01]  /*8bc0*/  LEA.HI.X.SX32 R17, R34, R199.reuse, 0x1, P3 ;  /* 0x000000c722117211 */ /* 0x080fe200018f0eff */
[----:B------:R-:W-:Y:S01]  /*8bd0*/  STG.E.U16 desc[UR6][R24.64], R99 ;  /* 0x0000006318007986 */ /* 0x000fe2000c101506 */
[----:B-----5:R-:W-:Y:S01]  /*8be0*/  PRMT R19, R96, 0x7632, R19 ;  /* 0x0000763260137816 */ /* 0x020fe20000000013 */
[C---:B------:R-:W-:Y:S01]  /*8bf0*/  IMAD R144, R5.reuse, 0x2, R104 ;  /* 0x0000000205907824 */ /* 0x040fe200078e0268 */
[----:B------:R-:W-:Y:S02]  /*8c00*/  LEA.HI.X.SX32 R9, R38, R199, 0x1, P2 ;  /* 0x000000c726097211 */ /* 0x000fe400010f0eff */
[----:B------:R-:W-:Y:S01]  /*8c10*/  LEA R18, P3, R42, R23, 0x1 ;  /* 0x000000172a127211 */ /* 0x000fe200078608ff */
[----:B------:R1:W-:Y:S01]  /*8c20*/  STG.E.U16 desc[UR6][R16.64], R19 ;  /* 0x0000001310007986 */ /* 0x0003e2000c101506 */
[----:B------:R-:W-:Y:S01]  /*8c30*/  IMAD R96, R5, 0x2, R144 ;  /* 0x0000000205607824 */ /* 0x000fe200078e0290 */
[----:B0-----:R-:W-:-:S02]  /*8c40*/  PRMT R21, R97, 0x7632, R21 ;  /* 0x0000763261157816 */ /* 0x001fc40000000015 */
[----:B------:R-:W-:Y:S01]  /*8c50*/  LEA R20, P2, R46, R23, 0x1 ;  /* 0x000000172e147211 */ /* 0x000fe200078408ff */
[C---:B------:R-:W-:Y:S02]  /*8c60*/  IMAD R34, R5.reuse, 0x2, R96 ;  /* 0x0000000205227824 */ /* 0x040fe400078e0260 */
[----:B------:R0:W-:Y:S02]  /*8c70*/  STG.E.U16 desc[UR6][R8.64], R21 ;  /* 0x0000001508007986 */ /* 0x0001e4000c101506 */
[----:B------:R-:W-:Y:S01]  /*8c80*/  IMAD R38, R5, 0x2, R34 ;  /* 0x0000000205267824 */ /* 0x000fe200078e0222 */
[----:B-1----:R-:W-:-:S03]  /*8c90*/  LEA.HI.X.SX32 R19, R42, R199, 0x1, P3 ;  /* 0x000000c72a137211 */ /* 0x002fc600018f0eff */
[C---:B------:R-:W-:Y:S01]  /*8ca0*/  IMAD R42, R5.reuse, 0x2, R38 ;  /* 0x00000002052a7824 */ /* 0x040fe200078e0226 */
[-C--:B------:R-:W-:Y:S02]  /*8cb0*/  LEA R24, P3, R50, R23.reuse, 0x1 ;  /* 0x0000001732187211 */ /* 0x080fe400078608ff */
[----:B------:R-:W-:Y:S01]  /*8cc0*/  LEA R16, P4, R58, R23, 0x1 ;  /* 0x000000173a107211 */ /* 0x000fe200078808ff */
[----:B------:R1:W-:Y:S01]  /*8cd0*/  STG.E.U16 desc[UR6][R18.64], R27 ;  /* 0x0000001b12007986 */ /* 0x0003e2000c101506 */
[-C--:B------:R-:W-:Y:S02]  /*8ce0*/  LEA.HI.X.SX32 R25, R50, R199.reuse, 0x1, P3 ;  /* 0x000000c732197211 */ /* 0x080fe400018f0eff */
[----:B0-----:R-:W-:Y:S01]  /*8cf0*/  LEA.HI.X.SX32 R21, R46, R199, 0x1, P2 ;  /* 0x000000c72e157211 */ /* 0x001fe200010f0eff */
[C---:B------:R-:W-:Y:S01]  /*8d00*/  IMAD R46, R5.reuse, 0x2, R42 ;  /* 0x00000002052e7824 */ /* 0x040fe200078e022a */
[----:B------:R-:W-:Y:S02]  /*8d10*/  LEA R30, P2, R54, R23, 0x1 ;  /* 0x00000017361e7211 */ /* 0x000fe400078408ff */
[-C--:B------:R-:W-:Y:S01]  /*8d20*/  LEA.HI.X.SX32 R17, R58, R199.reuse, 0x1, P4 ;  /* 0x000000c73a117211 */ /* 0x080fe200020f0eff */
[----:B------:R0:W-:Y:S01]  /*8d30*/  STG.E.U16 desc[UR6][R20.64], R29 ;  /* 0x0000001d14007986 */ /* 0x0001e2000c101506 */
[----:B------:R-:W-:Y:S01]  /*8d40*/  LEA.HI.X.SX32 R31, R54, R199, 0x1, P2 ;  /* 0x000000c7361f7211 */ /* 0x000fe200010f0eff */
[C---:B------:R-:W-:Y:S01]  /*8d50*/  IMAD R8, R5.reuse, 0x2, R46 ;  /* 0x0000000205087824 */ /* 0x040fe200078e022e */
[----:B------:R-:W-:Y:S01]  /*8d60*/  PRMT R9, R92, 0x7632, R9 ;  /* 0x000076325c097816 */ /* 0x000fe20000000009 */
[----:B------:R5:W-:Y:S01]  /*8d70*/  STG.E.U16 desc[UR6][R24.64], R92 ;  /* 0x0000005c18007986 */ /* 0x000be2000c101506 */
[C---:B-1----:R-:W-:Y:S01]  /*8d80*/  LEA R18, P2, R62.reuse, R23, 0x1 ;  /* 0x000000173e127211 */ /* 0x042fe200078408ff */
[----:B------:R-:W-:Y:S01]  /*8d90*/  IMAD R50, R5, 0x2, R8 ;  /* 0x0000000205327824 */ /* 0x000fe200078e0208 */
[----:B------:R-:W-:Y:S01]  /*8da0*/  PRMT R27, R93, 0x7632, R27 ;  /* 0x000076325d1b7816 */ /* 0x000fe2000000001b */
[----:B------:R1:W-:Y:S01]  /*8db0*/  STG.E.U16 desc[UR6][R30.64], R93 ;  /* 0x0000005d1e007986 */ /* 0x0003e2000c101506 */
[----:B------:R-:W-:Y:S01]  /*8dc0*/  LEA.HI.X.SX32 R19, R62, R199, 0x1, P2 ;  /* 0x000000c73e137211 */ /* 0x000fe200010f0eff */
[C---:B------:R-:W-:Y:S01]  /*8dd0*/  IMAD R54, R5.reuse, 0x2, R50 ;  /* 0x0000000205367824 */ /* 0x040fe200078e0232 */
[-C--:B0-----:R-:W-:Y:S01]  /*8de0*/  LEA R20, P3, R66, R23.reuse, 0x1 ;  /* 0x0000001742147211 */ /* 0x081fe200078608ff */
[----:B------:R0:W-:Y:S01]  /*8df0*/  STG.E.U16 desc[UR6][R16.64], R94 ;  /* 0x0000005e10007986 */ /* 0x0001e2000c101506 */
[----:B------:R-:W-:Y:S01]  /*8e00*/  PRMT R29, R94, 0x7632, R29 ;  /* 0x000076325e1d7816 */ /* 0x000fe2000000001d */
[C---:B------:R-:W-:Y:S01]  /*8e10*/  IMAD R58, R5.reuse, 0x2, R54 ;  /* 0x00000002053a7824 */ /* 0x040fe200078e0236 */
[----:B-----5:R-:W-:Y:S01]  /*8e20*/  LEA R24, P2, R70, R23, 0x1 ;  /* 0x0000001746187211 */ /* 0x020fe200078408ff */
[----:B------:R5:W-:Y:S01]  /*8e30*/  STG.E.U16 desc[UR6][R18.64], R95 ;  /* 0x0000005f12007986 */ /* 0x000be2000c101506 */
[-C--:B------:R-:W-:Y:S01]  /*8e40*/  LEA.HI.X.SX32 R21, R66, R199.reuse, 0x1, P3 ;  /* 0x000000c742157211 */ /* 0x080fe200018f0eff */
[----:B------:R-:W-:Y:S01]  /*8e50*/  IMAD R62, R5, 0x2, R58 ;  /* 0x00000002053e7824 */ /* 0x000fe200078e023a */
[----:B------:R-:W-:-:S02]  /*8e60*/  LEA.HI.X.SX32 R25, R70, R199, 0x1, P2 ;  /* 0x000000c746197211 */ /* 0x000fc400010f0eff */
[-C--:B-1----:R-:W-:Y:S01]  /*8e70*/  LEA R30, P2, R76, R23.reuse, 0x1 ;  /* 0x000000174c1e7211 */ /* 0x082fe200078408ff */
[----:B------:R1:W-:Y:S01]  /*8e80*/  STG.E.U16 desc[UR6][R20.64], R9 ;  /* 0x0000000914007986 */ /* 0x0003e2000c101506 */
[C---:B------:R-:W-:Y:S01]  /*8e90*/  IMAD R92, R5.reuse, 0x2, R62 ;  /* 0x00000002055c7824 */ /* 0x040fe200078e023e */
[----:B0-----:R-:W-:Y:S02]  /*8ea0*/  LEA R16, P3, R74, R23, 0x1 ;  /* 0x000000174a107211 */ /* 0x001fe400078608ff */
[-C--:B------:R-:W-:Y:S01]  /*8eb0*/  LEA.HI.X.SX32 R31, R76, R199.reuse, 0x1, P2 ;  /* 0x000000c74c1f7211 */ /* 0x080fe200010f0eff */
[----:B------:R0:W-:Y:S01]  /*8ec0*/  STG.E.U16 desc[UR6][R24.64], R27 ;  /* 0x0000001b18007986 */ /* 0x0001e2000c101506 */
[----:B------:R-:W-:Y:S01]  /*8ed0*/  LEA.HI.X.SX32 R17, R74, R199, 0x1, P3 ;  /* 0x000000c74a117211 */ /* 0x000fe200018f0eff */
[C---:B------:R-:W-:Y:S01]  /*8ee0*/  IMAD R70, R5.reuse, 0x2, R92 ;  /* 0x0000000205467824 */ /* 0x040fe200078e025c */
[-C--:B-----5:R-:W-:Y:S02]  /*8ef0*/  LEA R18, P3, R78, R23.reuse, 0x1 ;  /* 0x000000174e127211 */ /* 0x0a0fe400078608ff */
[-C--:B------:R-:W-:Y:S01]  /*8f00*/  LEA R66, P2, R72, R23.reuse, 0x1 ;  /* 0x0000001748427211 */ /* 0x080fe200078408ff */
[----:B------:R5:W-:Y:S01]  /*8f10*/  STG.E.U16 desc[UR6][R16.64], R29 ;  /* 0x0000001d10007986 */ /* 0x000be2000c101506 */
[----:B-1----:R-:W-:Y:S01]  /*8f20*/  LEA R20, P4, R68, R23, 0x1 ;  /* 0x0000001744147211 */ /* 0x002fe200078808ff */
[C---:B------:R-:W-:Y:S01]  /*8f30*/  IMAD R74, R5.reuse, 0x2, R70 ;  /* 0x00000002054a7824 */ /* 0x040fe200078e0246 */
[-C--:B------:R-:W-:Y:S01]  /*8f40*/  LEA.HI.X.SX32 R19, R78, R199.reuse, 0x1, P3 ;  /* 0x000000c74e137211 */ /* 0x080fe200018f0eff */
[----:B------:R1:W-:Y:S01]  /*8f50*/  STG.E.U16 desc[UR6][R30.64], R33 ;  /* 0x000000211e007986 */ /* 0x0003e2000c101506 */
[-C--:B------:R-:W-:Y:S01]  /*8f60*/  LEA.HI.X.SX32 R67, R72, R199.reuse, 0x1, P2 ;  /* 0x000000c748437211 */ /* 0x080fe200010f0eff */
[C---:B------:R-:W-:Y:S01]  /*8f70*/  IMAD R76, R5.reuse, 0x2, R74 ;  /* 0x00000002054c7824 */ /* 0x040fe200078e024a */
[----:B------:R-:W-:Y:S01]  /*8f80*/  LEA.HI.X.SX32 R21, R68, R199, 0x1, P4 ;  /* 0x000000c744157211 */ /* 0x000fe200020f0eff */
[----:B------:R2:W-:Y:S01]  /*8f90*/  STG.E.U16 desc[UR6][R18.64], R88 ;  /* 0x0000005812007986 */ /* 0x0005e2000c101506 */
[----:B------:R-:W-:Y:S01]  /*8fa0*/  LEA R68, P2, R64, R23, 0x1 ;  /* 0x0000001740447211 */ /* 0x000fe200078408ff */
[C---:B0-----:R-:W-:Y:S01]  /*8fb0*/  IMAD R24, R5.reuse, 0x2, R76 ;  /* 0x0000000205187824 */ /* 0x041fe200078e024c */
[----:B------:R-:W-:Y:S01]  /*8fc0*/  PRMT R9, R88, 0x7632, R9 ;  /* 0x0000763258097816 */ /* 0x000fe20000000009 */
[----:B------:R0:W-:Y:S01]  /*8fd0*/  STG.E.U16 desc[UR6][R66.64], R89 ;  /* 0x0000005942007986 */ /* 0x0001e2000c101506 */
[----:B------:R-:W-:Y:S01]  /*8fe0*/  LEA.HI.X.SX32 R69, R64, R199, 0x1, P2 ;  /* 0x000000c740457211 */ /* 0x000fe200010f0eff */
[----:B-----5:R-:W-:Y:S01]  /*8ff0*/  IMAD R16, R5, 0x2, R24 ;  /* 0x0000000205107824 */ /* 0x020fe200078e0218 */
[----:B------:R-:W-:Y:S01]  /*9000*/  PRMT R17, R89, 0x7632, R17 ;  /* 0x0000763259117816 */ /* 0x000fe20000000011 */
[----:B------:R5:W-:Y:S01]  /*9010*/  STG.E.U16 desc[UR6][R20.64], R90 ;  /* 0x0000005a14007986 */ /* 0x000be2000c101506 */
[-C--:B-1----:R-:W-:Y:S01]  /*9020*/  LEA R30, P3, R60, R23.reuse, 0x1 ;  /* 0x000000173c1e7211 */ /* 0x082fe200078608ff */
[C---:B------:R-:W-:Y:S01]  /*9030*/  IMAD R72, R5.reuse, 0x2, R16 ;  /* 0x0000000205487824 */ /* 0x040fe200078e0210 */
[----:B------:R-:W-:Y:S01]  /*9040*/  PRMT R33, R90, 0x7632, R33 ;  /* 0x000076325a217816 */ /* 0x000fe20000000021 */
[----:B------:R1:W-:Y:S01]  /*9050*/  STG.E.U16 desc[UR6][R68.64], R91 ;  /* 0x0000005b44007986 */ /* 0x0003e2000c101506 */
[----:B--2---:R-:W-:Y:S01]  /*9060*/  LEA R18, P2, R80, R23, 0x1 ;  /* 0x0000001750127211 */ /* 0x004fe200078408ff */
[----:B------:R-:W-:Y:S01]  /*9070*/  IMAD R78, R5, 0x2, R72 ;  /* 0x00000002054e7824 */ /* 0x000fe200078e0248 */
[----:B------:R-:W-:-:S02]  /*9080*/  LEA.HI.X.SX32 R31, R60, R199, 0x1, P3 ;  /* 0x000000c73c1f7211 */ /* 0x000fc400018f0eff */
[----:B0-----:R-:W-:Y:S01]  /*9090*/  LEA R66, P3, R56, R23, 0x1 ;  /* 0x0000001738427211 */ /* 0x001fe200078608ff */
[C---:B------:R-:W-:Y:S01]  /*90a0*/  IMAD R64, R5.reuse, 0x2, R78 ;  /* 0x0000000205407824 */ /* 0x040fe200078e024e */
[-C--:B------:R-:W-:Y:S01]  /*90b0*/  LEA.HI.X.SX32 R19, R80, R199.reuse, 0x1, P2 ;  /* 0x000000c750137211 */ /* 0x080fe200010f0eff */
[----:B------:R-:W-:Y:S01]  /*90c0*/  STG.E.U16 desc[UR6][R30.64], R9 ;  /* 0x000000091e007986 */ /* 0x000fe2000c101506 */
[----:B------:R-:W-:Y:S01]  /*90d0*/  LEA.HI.X.SX32 R67, R56, R199, 0x1, P3 ;  /* 0x000000c738437211 */ /* 0x000fe200018f0eff */
[C---:B-----5:R-:W-:Y:S01]  /*90e0*/  IMAD R20, R5.reuse, 0x2, R64 ;  /* 0x0000000205147824 */ /* 0x060fe200078e0240 */
[-C--:B------:R-:W-:Y:S01]  /*90f0*/  LEA R88, P2, R52, R23.reuse, 0x1 ;  /* 0x0000001734587211 */ /* 0x080fe200078408ff */
[----:B------:R0:W-:Y:S01]  /*9100*/  STG.E.U16 desc[UR6][R18.64], R17 ;  /* 0x0000001112007986 */ /* 0x0001e2000c101506 */
[----:B------:R-:W-:Y:S01]  /*9110*/  LEA R80, P3, R48, R23, 0x1 ;  /* 0x0000001730507211 */ /* 0x000fe200078608ff */
[----:B------:R-:W-:Y:S01]  /*9120*/  IMAD R60, R5, 0x2, R20 ;  /* 0x00000002053c7824 */ /* 0x000fe200078e0214 */
[----:B------:R-:W-:Y:S01]  /*9130*/  PRMT R21, R91, 0x7632, R21 ;  /* 0x000076325b157816 */ /* 0x000fe20000000015 */
[----:B------:R2:W-:Y:S01]  /*9140*/  STG.E.U16 desc[UR6][R66.64], R33 ;  /* 0x0000002142007986 */ /* 0x0005e2000c101506 */
[-C--:B------:R-:W-:Y:S01]  /*9150*/  LEA.HI.X.SX32 R89, R52, R199.reuse, 0x1, P2 ;  /* 0x000000c734597211 */ /* 0x080fe200010f0eff */
[----:B------:R-:W-:Y:S01]  /*9160*/  IMAD R56, R5, 0x2, R60 ;  /* 0x0000000205387824 */ /* 0x000fe200078e023c */
[----:B------:R-:W-:-:S02]  /*9170*/  LEA.HI.X.SX32 R81, R48, R199, 0x1, P3 ;  /* 0x000000c730517211 */ /* 0x000fc400018f0eff */
[-C--:B------:R-:W-:Y:S01]  /*9180*/  LEA R48, P3, R36, R23.reuse, 0x1 ;  /* 0x0000001724307211 */ /* 0x080fe200078608ff */
[----:B------:R-:W-:Y:S01]  /*9190*/  STG.E.U16 desc[UR6][R88.64], R21 ;  /* 0x0000001558007986 */ /* 0x000fe2000c101506 */
[----:B------:R-:W-:Y:S01]  /*91a0*/  LEA R90, P2, R44, R23, 0x1 ;  /* 0x000000172c5a7211 */ /* 0x000fe200078408ff */
[C---:B------:R-:W-:Y:S01]  /*91b0*/  IMAD R52, R5.reuse, 0x2, R56 ;  /* 0x0000000205347824 */ /* 0x040fe200078e0238 */
[----:B------:R-:W-:Y:S01]  /*91c0*/  LEA.HI.X.SX32 R49, R36, R199, 0x1, P3 ;  /* 0x000000c724317211 */ /* 0x000fe200018f0eff */
[----:B------:R5:W-:Y:S01]  /*91d0*/  STG.E.U16 desc[UR6][R80.64], R136 ;  /* 0x0000008850007986 */ /* 0x000be2000c101506 */
[-C--:B-1----:R-:W-:Y:S01]  /*91e0*/  LEA R68, P4, R82, R23.reuse, 0x1 ;  /* 0x0000001752447211 */ /* 0x082fe200078808ff */
[C---:B0-----:R-:W-:Y:S01]  /*91f0*/  IMAD R18, R5.reuse, 0x2, R52 ;  /* 0x0000000205127824 */ /* 0x041fe200078e0234 */
[----:B------:R-:W-:Y:S02]  /*9200*/  LEA R36, P3, R152, R23, 0x1 ;  /* 0x0000001798247211 */ /* 0x000fe400078608ff */
[-C--:B------:R-:W-:Y:S01]  /*9210*/  LEA.HI.X.SX32 R91, R44, R199.reuse, 0x1, P2 ;  /* 0x000000c72c5b7211 */ /* 0x080fe200010f0eff */
[----:B------:R-:W-:Y:S01]  /*9220*/  IMAD R30, R5, 0x2, R18 ;  /* 0x00000002051e7824 */ /* 0x000fe200078e0212 */
[----:B------:R-:W-:-:S02]  /*9230*/  LEA.HI.X.SX32 R69, R82, R199, 0x1, P4 ;  /* 0x000000c752457211 */ /* 0x000fc400020f0eff */
[----:B------:R-:W-:Y:S01]  /*9240*/  LEA.HI.X.SX32 R37, R152, R199, 0x1, P3 ;  /* 0x000000c798257211 */ /* 0x000fe200018f0eff */
[----:B------:R-:W-:Y:S01]  /*9250*/  STG.E.U16 desc[UR6][R90.64], R137 ;  /* 0x000000895a007986 */ /* 0x000fe2000c101506 */
[-C--:B------:R-:W-:Y:S01]  /*9260*/  LEA R82, P4, R32, R23.reuse, 0x1 ;  /* 0x0000001720527211 */ /* 0x080fe200078808ff */
[C---:B--2---:R-:W-:Y:S01]  /*9270*/  IMAD R66, R5.reuse, 0x2, R30 ;  /* 0x0000000205427824 */ /* 0x044fe200078e021e */
[----:B-----5:R-:W-:Y:S01]  /*9280*/  LEA R80, P5, R84, R23, 0x1 ;  /* 0x0000001754507211 */ /* 0x020fe200078a08ff */
[----:B------:R0:W-:Y:S01]  /*9290*/  STG.E.U16 desc[UR6][R68.64], R138 ;  /* 0x0000008a44007986 */ /* 0x0001e2000c101506 */
[-C--:B------:R-:W-:Y:S01]  /*92a0*/  LEA.HI.X.SX32 R83, R32, R199.reuse, 0x1, P4 ;  /* 0x000000c720537211 */ /* 0x080fe200020f0eff */
[C---:B------:R-:W-:Y:S01]  /*92b0*/  IMAD R21, R5.reuse, 0x2, R66 ;  /* 0x0000000205157824 */ /* 0x040fe200078e0242 */
[----:B------:R-:W-:Y:S02]  /*92c0*/  LEA.HI.X.SX32 R81, R84, R199, 0x1, P5 ;  /* 0x000000c754517211 */ /* 0x000fe400028f0eff */
[-C--:B------:R-:W-:Y:S01]  /*92d0*/  LEA R84, P3, R162, R23.reuse, 0x1 ;  /* 0x00000017a2547211 */ /* 0x080fe200078608ff */
[----:B------:R-:W-:Y:S01]  /*92e0*/  IMAD R5, R5, 0x2, R21 ;  /* 0x0000000205057824 */ /* 0x000fe200078e0215 */
[----:B------:R-:W-:-:S02]  /*92f0*/  LEA R44, P2, R40, R23, 0x1 ;  /* 0x00000017282c7211 */ /* 0x000fc400078408ff */
[----:B------:R-:W-:Y:S02]  /*9300*/  LEA.HI.X.SX32 R85, R162, R199, 0x1, P3 ;  /* 0x000000c7a2557211 */ /* 0x000fe400018f0eff */
[-C--:B------:R-:W-:Y:S02]  /*9310*/  LEA R32, P4, R154, R23.reuse, 0x1 ;  /* 0x000000179a207211 */ /* 0x080fe400078808ff */
[-C--:B0-----:R-:W-:Y:S02]  /*9320*/  LEA R68, P6, R86, R23.reuse, 0x1 ;  /* 0x0000001756447211 */ /* 0x081fe400078c08ff */
[----:B------:R-:W-:Y:S02]  /*9330*/  LEA R98, P3, R172, R23, 0x1 ;  /* 0x00000017ac627211 */ /* 0x000fe400078608ff */
[-C--:B------:R-:W-:Y:S02]  /*9340*/  LEA.HI.X.SX32 R45, R40, R199.reuse, 0x1, P2 ;  /* 0x000000c7282d7211 */ /* 0x080fe400010f0eff */
[----:B------:R-:W-:-:S02]  /*9350*/  LEA.HI.X.SX32 R69, R86, R199, 0x1, P6 ;  /* 0x000000c756457211 */ /* 0x000fc400030f0eff */
[-C--:B------:R-:W-:Y:S01]  /*9360*/  LEA.HI.X.SX32 R33, R154, R199.reuse, 0x1, P4 ;  /* 0x000000c79a217211 */ /* 0x080fe200020f0eff */
[----:B------:R0:W-:Y:S01]  /*9370*/  STG.E.U16 desc[UR6][R44.64], R139 ;  /* 0x0000008b2c007986 */ /* 0x0001e2000c101506 */
[----:B------:R-:W-:Y:S02]  /*9380*/  LEA.HI.X.SX32 R99, R172, R199, 0x1, P3 ;  /* 0x000000c7ac637211 */ /* 0x000fe400018f0eff */
[-C--:B------:R-:W-:Y:S02]  /*9390*/  LEA R86, P4, R164, R23.reuse, 0x1 ;  /* 0x00000017a4567211 */ /* 0x080fe400078808ff */
[----:B------:R-:W-:Y:S02]  /*93a0*/  LEA R154, P3, R182, R23, 0x1 ;  /* 0x00000017b69a7211 */ /* 0x000fe400078608ff */
[----:B------:R-:W-:Y:S02]  /*93b0*/  PRMT R25, R136, 0x7632, R25 ;  /* 0x0000763288197816 */ /* 0x000fe40000000019 */
[----:B------:R-:W-:-:S02]  /*93c0*/  LEA.HI.X.SX32 R87, R164, R199, 0x1, P4 ;  /* 0x000000c7a4577211 */ /* 0x000fc400020f0eff */
[----:B------:R-:W-:Y:S01]  /*93d0*/  LEA.HI.X.SX32 R155, R182, R199, 0x1, P3 ;  /* 0x000000c7b69b7211 */ /* 0x000fe200018f0eff */
[----:B------:R1:W-:Y:S01]  /*93e0*/  STG.E.U16 desc[UR6][R48.64], R25 ;  /* 0x0000001930007986 */ /* 0x0003e2000c101506 */
[-C--:B0-----:R-:W-:Y:S02]  /*93f0*/  LEA R44, P5, R156, R23.reuse, 0x1 ;  /* 0x000000179c2c7211 */ /* 0x081fe400078a08ff */
[-C--:B------:R-:W-:Y:S02]  /*9400*/  LEA R136, P4, R174, R23.reuse, 0x1 ;  /* 0x00000017ae887211 */ /* 0x080fe400078808ff */
[-C--:B------:R-:W-:Y:S02]  /*9410*/  LEA R164, P3, R230, R23.reuse, 0x1 ;  /* 0x00000017e6a47211 */ /* 0x080fe400078608ff */
[----:B------:R-:W-:Y:S02]  /*9420*/  PRMT R17, R137, 0x7632, R17 ;  /* 0x0000763289117816 */ /* 0x000fe40000000011 */
[----:B------:R-:W-:-:S02]  /*9430*/  LEA R40, P2, R28, R23, 0x1 ;  /* 0x000000171c287211 */ /* 0x000fc400078408ff */
[-C--:B------:R-:W-:Y:S01]  /*9440*/  LEA.HI.X.SX32 R45, R156, R199.reuse, 0x1, P5 ;  /* 0x000000c79c2d7211 */ /* 0x080fe200028f0eff */
[----:B------:R-:W-:Y:S01]  /*9450*/  STG.E.U16 desc[UR6][R82.64], R17 ;  /* 0x0000001152007986 */ /* 0x000fe2000c101506 */
[-C--:B------:R-:W-:Y:S02]  /*9460*/  LEA.HI.X.SX32 R137, R174, R199.reuse, 0x1, P4 ;  /* 0x000000c7ae897211 */ /* 0x080fe400020f0eff */
[----:B------:R-:W-:Y:S02]  /*9470*/  LEA.HI.X.SX32 R165, R230, R199, 0x1, P3 ;  /* 0x000000c7e6a57211 */ /* 0x000fe400018f0eff */
[-C--:B------:R-:W-:Y:S02]  /*9480*/  LEA R88, P5, R166, R23.reuse, 0x1 ;  /* 0x00000017a6587211 */ /* 0x080fe400078a08ff */
[-C--:B------:R-:W-:Y:S02]  /*9490*/  LEA R156, P4, R216, R23.reuse, 0x1 ;  /* 0x00000017d89c7211 */ /* 0x080fe400078808ff */
[----:B------:R-:W-:-:S02]  /*94a0*/  LEA R174, P3, R210, R23, 0x1 ;  /* 0x00000017d2ae7211 */ /* 0x000fc400078608ff */
[----:B------:R-:W-:Y:S02]  /*94b0*/  LEA.HI.X.SX32 R41, R28, R199, 0x1, P2 ;  /* 0x000000c71c297211 */ /* 0x000fe400010f0eff */
[----:B------:R-:W-:Y:S02]  /*94c0*/  LEA R28, P2, R160, R23, 0x1 ;  /* 0x00000017a01c7211 */ /* 0x000fe400078408ff */
[-C--:B------:R-:W-:Y:S02]  /*94d0*/  LEA.HI.X.SX32 R89, R166, R199.reuse, 0x1, P5 ;  /* 0x000000c7a6597211 */ /* 0x080fe400028f0eff */
[-C--:B------:R-:W-:Y:S02]  /*94e0*/  LEA.HI.X.SX32 R157, R216, R199.reuse, 0x1, P4 ;  /* 0x000000c7d89d7211 */ /* 0x080fe400020f0eff */
[----:B------:R-:W-:Y:S02]  /*94f0*/  LEA.HI.X.SX32 R175, R210, R199, 0x1, P3 ;  /* 0x000000c7d2af7211 */ /* 0x000fe400018f0eff */
[----:B------:R-:W-:-:S02]  /*9500*/  LEA R166, P4, R224, R23, 0x1 ;  /* 0x00000017e0a67211 */ /* 0x000fc400078808ff */
[----:B------:R-:W-:Y:S02]  /*9510*/  LEA R188, P3, R234, R23, 0x1 ;  /* 0x00000017eabc7211 */ /* 0x000fe400078608ff */
[----:B------:R-:W-:Y:S02]  /*9520*/  LEA.HI.X.SX32 R29, R160, R199, 0x1, P2 ;  /* 0x000000c7a01d7211 */ /* 0x000fe400010f0eff */
[----:B------:R-:W-:Y:S02]  /*9530*/  LEA R94, P2, R170, R23, 0x1 ;  /* 0x00000017aa5e7211 */ /* 0x000fe400078408ff */
[-C--:B------:R-:W-:Y:S02]  /*9540*/  LEA.HI.X.SX32 R167, R224, R199.reuse, 0x1, P4 ;  /* 0x000000c7e0a77211 */ /* 0x080fe400020f0eff */
[----:B------:R-:W-:Y:S02]  /*9550*/  LEA.HI.X.SX32 R189, R234, R199, 0x1, P3 ;  /* 0x000000c7eabd7211 */ /* 0x000fe400018f0eff */
[----:B------:R-:W-:-:S02]  /*9560*/  LEA R224, P3, R212, R23, 0x1 ;  /* 0x00000017d4e07211 */ /* 0x000fc400078608ff */
[----:B------:R-:W-:Y:S02]  /*9570*/  LEA.HI.X.SX32 R95, R170, R199, 0x1, P2 ;  /* 0x000000c7aa5f7211 */ /* 0x000fe400010f0eff */
[----:B------:R-:W-:Y:S02]  /*9580*/  LEA R152, P2, R180, R23, 0x1 ;  /* 0x00000017b4987211 */ /* 0x000fe400078408ff */
[----:B------:R-:W-:Y:S02]  /*9590*/  PRMT R9, R138, 0x7632, R9 ;  /* 0x000076328a097816 */ /* 0x000fe40000000009 */
[----:B------:R-:W-:Y:S02]  /*95a0*/  LEA.HI.X.SX32 R225, R212, R199, 0x1, P3 ;  /* 0x000000c7d4e17211 */ /* 0x000fe400018f0eff */
[-C--:B-1----:R-:W-:Y:S01]  /*95b0*/  LEA R48, P6, R158, R23.reuse, 0x1 ;  /* 0x000000179e307211 */ /* 0x082fe200078c08ff */
[----:B------:R-:W-:Y:S01]  /*95c0*/  STG.E.U16 desc[UR6][R80.64], R9 ;  /* 0x0000000950007986 */ /* 0x000fe2000c101506 */
[----:B------:R-:W-:-:S02]  /*95d0*/  LEA R138, P5, R176, R23, 0x1 ;  /* 0x00000017b08a7211 */ /* 0x000fc400078a08ff */
[----:B------:R-:W-:Y:S02]  /*95e0*/  LEA R212, P3, R190, R23, 0x1 ;  /* 0x00000017bed47211 */ /* 0x000fe400078608ff */
[----:B------:R-:W-:Y:S02]  /*95f0*/  LEA.HI.X.SX32 R153, R180, R199, 0x1, P2 ;  /* 0x000000c7b4997211 */ /* 0x000fe400010f0eff */
[----:B------:R-:W-:Y:S02]  /*9600*/  PRMT R19, R139, 0x7632, R19 ;  /* 0x000076328b137816 */ /* 0x000fe40000000013 */
[----:B------:R-:W-:Y:S02]  /*9610*/  LEA R162, P2, R226, R23, 0x1 ;  /* 0x00000017e2a27211 */ /* 0x000fe400078408ff */
[-C--:B------:R-:W-:Y:S01]  /*9620*/  LEA.HI.X.SX32 R49, R158, R199.reuse, 0x1, P6 ;  /* 0x000000c79e317211 */ /* 0x080fe200030f0eff */
[----:B------:R0:W-:Y:S01]  /*9630*/  STG.E.U16 desc[UR6][R68.64], R19 ;  /* 0x0000001344007986 */ /* 0x0001e2000c101506 */
[----:B------:R-:W-:-:S02]  /*9640*/  LEA.HI.X.SX32 R139, R176, R199, 0x1, P5 ;  /* 0x000000c7b08b7211 */ /* 0x000fc400028f0eff */
[----:B------:R-:W-:Y:S01]  /*9650*/  LEA.HI.X.SX32 R213, R190, R199, 0x1, P3 ;  /* 0x000000c7bed57211 */ /* 0x000fe200018f0eff */
[----:B------:R-:W-:Y:S01]  /*9660*/  STG.E.U16 desc[UR6][R40.64], R132 ;  /* 0x0000008428007986 */ /* 0x000fe2000c101506 */
[-C--:B------:R-:W-:Y:S02]  /*9670*/  LEA R90, P6, R168, R23.reuse, 0x1 ;  /* 0x00000017a85a7211 */ /* 0x080fe400078c08ff */
[-C--:B------:R-:W-:Y:S01]  /*9680*/  LEA R158, P5, R218, R23.reuse, 0x1 ;  /* 0x00000017da9e7211 */ /* 0x080fe200078a08ff */
[----:B------:R-:W-:Y:S01]  /*9690*/  STG.E.U16 desc[UR6][R36.64], R133 ;  /* 0x0000008524007986 */ /* 0x000fe2000c101506 */
[----:B------:R-:W-:Y:S02]  /*96a0*/  LEA R190, P3, R208, R23, 0x1 ;  /* 0x00000017d0be7211 */ /* 0x000fe400078608ff */
[----:B------:R-:W-:Y:S01]  /*96b0*/  LEA.HI.X.SX32 R163, R226, R199, 0x1, P2 ;  /* 0x000000c7e2a37211 */ /* 0x000fe200010f0eff */
[----:B------:R-:W-:Y:S01]  /*96c0*/  STG.E.U16 desc[UR6][R32.64], R134 ;  /* 0x0000008620007986 */ /* 0x000fe2000c101506 */
        /* <DEDUP_REMOVED lines=16> */
[-C--:B------:R-:W-:Y:S02]  /*97d0*/  LEA R160, P6, R228, R23.reuse, 0x1 ;  /* 0x00000017e4a07211 */ /* 0x080fe400078c08ff */
[----:B------:R-:W-:Y:S02]  /*97e0*/  LEA R218, P2, R248, R23, 0x1 ;  /* 0x00000017f8da7211 */ /* 0x000fe400078408ff */
[-C--:B------:R-:W-:Y:S02]  /*97f0*/  LEA.HI.X.SX32 R179, R244, R199.reuse, 0x1, P5 ;  /* 0x000000c7f4b37211 */ /* 0x080fe400028f0eff */
[----:B------:R-:W-:-:S02]  /*9800*/  LEA.HI.X.SX32 R241, R22, R199, 0x1, P3 ;  /* 0x000000c716f17211 */ /* 0x000fc400018f0eff */
[-C--:B------:R-:W-:Y:S02]  /*9810*/  LEA R244, P3, R34, R23.reuse, 0x1 ;  /* 0x0000001722f47211 */ /* 0x080fe400078608ff */
[----:B------:R-:W-:Y:S02]  /*9820*/  LEA R176, P4, R242, R23, 0x1 ;  /* 0x00000017f2b07211 */ /* 0x000fe400078808ff */
[-C--:B------:R-:W-:Y:S02]  /*9830*/  LEA.HI.X.SX32 R161, R228, R199.reuse, 0x1, P6 ;  /* 0x000000c7e4a17211 */ /* 0x080fe400030f0eff */
[----:B------:R-:W-:Y:S02]  /*9840*/  LEA.HI.X.SX32 R219, R248, R199, 0x1, P2 ;  /* 0x000000c7f8db7211 */ /* 0x000fe400010f0eff */
[----:B------:R-:W-:Y:S02]  /*9850*/  LEA R228, P2, R204, R23, 0x1 ;  /* 0x00000017cce47211 */ /* 0x000fe400078408ff */
[----:B------:R-:W-:-:S02]  /*9860*/  LEA.HI.X.SX32 R245, R34, R199, 0x1, P3 ;  /* 0x000000c722f57211 */ /* 0x000fc400018f0eff */
[----:B------:R-:W-:Y:S02]  /*9870*/  LEA.HI.X.SX32 R177, R242, R199, 0x1, P4 ;  /* 0x000000c7f2b17211 */ /* 0x000fe400020f0eff */
[-C--:B------:R-:W-:Y:S02]  /*9880*/  LEA R34, P3, R50, R23.reuse, 0x1 ;  /* 0x0000001732227211 */ /* 0x080fe400078608ff */
[----:B------:R-:W-:Y:S02]  /*9890*/  LEA R210, P4, R232, R23, 0x1 ;  /* 0x00000017e8d27211 */ /* 0x000fe400078808ff */
[----:B------:R-:W-:Y:S02]  /*98a0*/  LEA.HI.X.SX32 R229, R204, R199, 0x1, P2 ;  /* 0x000000c7cce57211 */ /* 0x000fe400010f0eff */
[-C--:B------:R-:W-:Y:S02]  /*98b0*/  LEA R170, P6, R214, R23.reuse, 0x1 ;  /* 0x00000017d6aa7211 */ /* 0x080fe400078c08ff */
[----:B------:R-:W-:-:S02]  /*98c0*/  LEA R204, P2, R202, R23, 0x1 ;  /* 0x00000017cacc7211 */ /* 0x000fc400078408ff */
[-C--:B------:R-:W-:Y:S02]  /*98d0*/  LEA.HI.X.SX32 R35, R50, R199.reuse, 0x1, P3 ;  /* 0x000000c732237211 */ /* 0x080fe400018f0eff */
[----:B------:R-:W-:Y:S02]  /*98e0*/  LEA.HI.X.SX32 R211, R232, R199, 0x1, P4 ;  /* 0x000000c7e8d37211 */ /* 0x000fe400020f0eff */
[-C--:B------:R-:W-:Y:S02]  /*98f0*/  LEA R50, P3, R70, R23.reuse, 0x1 ;  /* 0x0000001746327211 */ /* 0x080fe400078608ff */
[----:B------:R-:W-:Y:S02]  /*9900*/  LEA R226, P4, R206, R23, 0x1 ;  /* 0x00000017cee27211 */ /* 0x000fe400078808ff */
[-C--:B------:R-:W-:Y:S02]  /*9910*/  LEA.HI.X.SX32 R171, R214, R199.reuse, 0x1, P6 ;  /* 0x000000c7d6ab7211 */ /* 0x080fe400030f0eff */
[----:B------:R-:W-:-:S02]  /*9920*/  LEA.HI.X.SX32 R205, R202, R199, 0x1, P2 ;  /* 0x000000c7cacd7211 */ /* 0x000fc400010f0eff */
[-C--:B------:R-:W-:Y:S02]  /*9930*/  LEA R180, P6, R238, R23.reuse, 0x1 ;  /* 0x00000017eeb47211 */ /* 0x080fe400078c08ff */
[----:B------:R-:W-:Y:S02]  /*9940*/  LEA R202, P2, R252, R23, 0x1 ;  /* 0x00000017fcca7211 */ /* 0x000fe400078408ff */
[----:B------:R-:W-:Y:S02]  /*9950*/  LEA.HI.X.SX32 R51, R70, R199, 0x1, P3 ;  /* 0x000000c746337211 */ /* 0x000fe400018f0eff */
[----:B------:R-:W-:Y:S02]  /*9960*/  LEA R214, P5, R222, R23, 0x1 ;  /* 0x00000017ded67211 */ /* 0x000fe400078a08ff */
[----:B------:R-:W-:Y:S02]  /*9970*/  LEA.HI.X.SX32 R227, R206, R199, 0x1, P4 ;  /* 0x000000c7cee37211 */ /* 0x000fe400020f0eff */
[----:B------:R-:W-:-:S02]  /*9980*/  LEA R70, P3, R72, R23, 0x1 ;  /* 0x0000001748467211 */ /* 0x000fc400078608ff */
[----:B------:R-:W-:Y:S02]  /*9990*/  LEA R206, P4, R198, R23, 0x1 ;  /* 0x00000017c6ce7211 */ /* 0x000fe400078808ff */
[-C--:B------:R-:W-:Y:S02]  /*99a0*/  LEA.HI.X.SX32 R181, R238, R199.reuse, 0x1, P6 ;  /* 0x000000c7eeb57211 */ /* 0x080fe400030f0eff */
[----:B------:R-:W-:Y:S02]  /*99b0*/  LEA.HI.X.SX32 R203, R252, R199, 0x1, P2 ;  /* 0x000000c7fccb7211 */ /* 0x000fe400010f0eff */
[-C--:B------:R-:W-:Y:S02]  /*99c0*/  LEA R216, P6, R220, R23.reuse, 0x1 ;  /* 0x00000017dcd87211 */ /* 0x080fe400078c08ff */
[----:B------:R-:W-:Y:S02]  /*99d0*/  LEA R238, P2, R186, R23, 0x1 ;  /* 0x00000017baee7211 */ /* 0x000fe400078408ff */
[----:B------:R-:W-:-:S02]  /*99e0*/  LEA.HI.X.SX32 R215, R222, R199, 0x1, P5 ;  /* 0x000000c7ded77211 */ /* 0x000fc400028f0eff */
[----:B------:R-:W-:Y:S02]  /*99f0*/  LEA.HI.X.SX32 R71, R72, R199, 0x1, P3 ;  /* 0x000000c748477211 */ /* 0x000fe400018f0eff */
[----:B------:R-:W-:Y:S02]  /*9a00*/  LEA R222, P5, R192, R23, 0x1 ;  /* 0x00000017c0de7211 */ /* 0x000fe400078a08ff */
[----:B------:R-:W-:Y:S02]  /*9a10*/  LEA.HI.X.SX32 R207, R198, R199, 0x1, P4 ;  /* 0x000000c7c6cf7211 */ /* 0x000fe400020f0eff */
[-C--:B------:R-:W-:Y:S02]  /*9a20*/  LEA R72, P3, R56, R23.reuse, 0x1 ;  /* 0x0000001738487211 */ /* 0x080fe400078608ff */
[----:B------:R-:W-:Y:S02]  /*9a30*/  LEA R230, P4, R6, R23, 0x1 ;  /* 0x0000001706e67211 */ /* 0x000fe400078808ff */
[----:B------:R-:W-:-:S02]  /*9a40*/  LEA.HI.X.SX32 R217, R220, R199, 0x1, P6 ;  /* 0x000000c7dcd97211 */ /* 0x000fc400030f0eff */
[----:B------:R-:W-:Y:S02]  /*9a50*/  LEA.HI.X.SX32 R239, R186, R199, 0x1, P2 ;  /* 0x000000c7baef7211 */ /* 0x000fe400010f0eff */
[-C--:B------:R-:W-:Y:S02]  /*9a60*/  LEA R220, P6, R194, R23.reuse, 0x1 ;  /* 0x00000017c2dc7211 */ /* 0x080fe400078c08ff */
[----:B------:R-:W-:Y:S02]  /*9a70*/  LEA R186, P2, R96, R23, 0x1 ;  /* 0x0000001760ba7211 */ /* 0x000fe400078408ff */
[-C--:B------:R-:W-:Y:S02]  /*9a80*/  LEA.HI.X.SX32 R223, R192, R199.reuse, 0x1, P5 ;  /* 0x000000c7c0df7211 */ /* 0x080fe400028f0eff */
[----:B------:R-:W-:Y:S02]  /*9a90*/  LEA.HI.X.SX32 R73, R56, R199, 0x1, P3 ;  /* 0x000000c738497211 */ /* 0x000fe400018f0eff */
[----:B------:R-:W-:-:S02]  /*9aa0*/  LEA R192, P5, R196, R23, 0x1 ;  /* 0x00000017c4c07211 */ /* 0x000fc400078a08ff */
[----:B------:R-:W-:Y:S02]  /*9ab0*/  LEA.HI.X.SX32 R231, R6, R199, 0x1, P4 ;  /* 0x000000c706e77211 */ /* 0x000fe400020f0eff */
[-C--:B------:R-:W-:Y:S02]  /*9ac0*/  LEA R56, P3, R5, R23.reuse, 0x1 ;  /* 0x0000001705387211 */ /* 0x080fe400078608ff */
[----:B------:R-:W-:Y:S02]  /*9ad0*/  LEA R232, P4, R14, R23, 0x1 ;  /* 0x000000170ee87211 */ /* 0x000fe400078808ff */
[-C--:B------:R-:W-:Y:S02]  /*9ae0*/  LEA.HI.X.SX32 R221, R194, R199.reuse, 0x1, P6 ;  /* 0x000000c7c2dd7211 */ /* 0x080fe400030f0eff */
[----:B------:R-:W-:Y:S02]  /*9af0*/  LEA.HI.X.SX32 R187, R96, R199, 0x1, P2 ;  /* 0x000000c760bb7211 */ /* 0x000fe400010f0eff */
[----:B------:R-:W-:-:S02]  /*9b00*/  LEA R194, P6, R200, R23, 0x1 ;  /* 0x00000017c8c27211 */ /* 0x000fc400078c08ff */
[----:B------:R-:W-:Y:S02]  /*9b10*/  LEA R96, P2, R8, R23, 0x1 ;  /* 0x0000001708607211 */ /* 0x000fe400078408ff */
[-C--:B------:R-:W-:Y:S02]  /*9b20*/  LEA.HI.X.SX32 R193, R196, R199.reuse, 0x1, P5 ;  /* 0x000000c7c4c17211 */ /* 0x080fe400028f0eff */
[----:B------:R-:W-:Y:S02]  /*9b30*/  LEA.HI.X.SX32 R57, R5, R199, 0x1, P3 ;  /* 0x000000c705397211 */ /* 0x000fe400018f0eff */
[----:B------:R-:W-:Y:S02]  /*9b40*/  LEA R196, P5, R10, R23, 0x1 ;  /* 0x000000170ac47211 */ /* 0x000fe400078a08ff */
[----:B------:R-:W-:Y:S02]  /*9b50*/  LEA.HI.X.SX32 R233, R14, R199, 0x1, P4 ;  /* 0x000000c70ee97211 */ /* 0x000fe400020f0eff */
[----:B------:R-:W-:-:S02]  /*9b60*/  PRMT R5, R132, 0x7632, R5 ;  /* 0x0000763284057816 */ /* 0x000fc40000000005 */
[----:B------:R-:W-:Y:S02]  /*9b70*/  PRMT R14, R133, 0x7632, R14 ;  /* 0x00007632850e7816 */ /* 0x000fe4000000000e */
[-C--:B------:R-:W-:Y:S01]  /*9b80*/  LEA.HI.X.SX32 R195, R200, R199.reuse, 0x1, P6 ;  /* 0x000000c7c8c37211 */ /* 0x080fe200030f0eff */
[----:B------:R-:W-:Y:S01]  /*9b90*/  STG.E.U16 desc[UR6][R48.64], R5 ;  /* 0x0000000530007986 */ /* 0x000fe2000c101506 */
[----:B------:R-:W-:Y:S02]  /*9ba0*/  LEA.HI.X.SX32 R97, R8, R199, 0x1, P2 ;  /* 0x000000c708617211 */ /* 0x000fe400010f0eff */
[----:B------:R-:W-:Y:S01]  /*9bb0*/  PRMT R6, R134, 0x7632, R6 ;  /* 0x0000763286067816 */ /* 0x000fe20000000006 */
[----:B------:R-:W-:Y:S01]  /*9bc0*/  STG.E.U16 desc[UR6][R28.64], R14 ;  /* 0x0000000e1c007986 */ /* 0x000fe2000c101506 */
[----:B------:R-:W-:Y:S02]  /*9bd0*/  LEA R200, P6, R250, R23, 0x1 ;  /* 0x00000017fac87211 */ /* 0x000fe400078c08ff */
[----:B------:R-:W-:Y:S01]  /*9be0*/  PRMT R8, R135, 0x7632, R8 ;  /* 0x0000763287087816 */ /* 0x000fe20000000008 */
[----:B------:R1:W-:Y:S01]  /*9bf0*/  STG.E.U16 desc[UR6][R84.64], R6 ;  /* 0x0000000654007986 */ /* 0x0003e2000c101506 */
[----:B------:R-:W-:-:S02]  /*9c00*/  LEA.HI.X.SX32 R197, R10, R199, 0x1, P5 ;  /* 0x000000c70ac57211 */ /* 0x000fc400028f0eff */
[----:B------:R-:W-:Y:S01]  /*9c10*/  LEA R234, P5, R106, R23, 0x1 ;  /* 0x000000176aea7211 */ /* 0x000fe200078a08ff */
[----:B------:R-:W-:Y:S01]  /*9c20*/  STG.E.U16 desc[UR6][R86.64], R8 ;  /* 0x0000000856007986 */ /* 0x000fe2000c101506 */
[----:B------:R-:W-:Y:S02]  /*9c30*/  LEA.HI.X.SX32 R201, R250, R199, 0x1, P6 ;  /* 0x000000c7fac97211 */ /* 0x000fe400030f0eff */
[-C--:B------:R-:W-:Y:S01]  /*9c40*/  LEA R236, P6, R184, R23.reuse, 0x1 ;  /* 0x00000017b8ec7211 */ /* 0x080fe200078c08ff */
[----:B------:R2:W-:Y:S01]  /*9c50*/  STG.E.U16 desc[UR6][R88.64], R128 ;  /* 0x0000008058007986 */ /* 0x0005e2000c101506 */
[----:B------:R-:W-:Y:S02]  /*9c60*/  LEA R242, P4, R26, R23, 0x1 ;  /* 0x000000171af27211 */ /* 0x000fe400078808ff */
[----:B0-----:R-:W-:Y:S01]  /*9c70*/  PRMT R68, R128, 0x7632, R68 ;  /* 0x0000763280447816 */ /* 0x001fe20000000044 */
[----:B------:R0:W-:Y:S01]  /*9c80*/  STG.E.U16 desc[UR6][R90.64], R129 ;  /* 0x000000815a007986 */ /* 0x0001e2000c101506 */
[----:B------:R-:W-:-:S02]  /*9c90*/  LEA.HI.X.SX32 R235, R106, R199, 0x1, P5 ;  /* 0x000000c76aeb7211 */ /* 0x000fc400028f0eff */
[----:B------:R-:W-:Y:S01]  /*9ca0*/  PRMT R69, R129, 0x7632, R69 ;  /* 0x0000763281457816 */ /* 0x000fe20000000045 */
[----:B------:R5:W-:Y:S01]  /*9cb0*/  STG.E.U16 desc[UR6][R94.64], R130 ;  /* 0x000000825e007986 */ /* 0x000be2000c101506 */
[----:B------:R-:W-:Y:S02]  /*9cc0*/  LEA R106, P5, R104, R23, 0x1 ;  /* 0x00000017686a7211 */ /* 0x000fe400078a08ff */
[----:B------:R-:W-:Y:S01]  /*9cd0*/  PRMT R9, R130, 0x7632, R9 ;  /* 0x0000763282097816 */ /* 0x000fe20000000009 */
[----:B------:R-:W-:Y:S01]  /*9ce0*/  STG.E.U16 desc[UR6][R98.64], R131 ;  /* 0x0000008362007986 */ /* 0x000fe2000c101506 */
[----:B------:R-:W-:Y:S02]  /*9cf0*/  PRMT R10, R131, 0x7632, R10 ;  /* 0x00007632830a7816 */ /* 0x000fe4000000000a */
[-C--:B------:R-:W-:Y:S01]  /*9d00*/  LEA.HI.X.SX32 R237, R184, R199.reuse, 0x1, P6 ;  /* 0x000000c7b8ed7211 */ /* 0x080fe200030f0eff */
[----:B------:R-:W-:Y:S01]  /*9d10*/  STG.E.U16 desc[UR6][R136.64], R68 ;  /* 0x0000004488007986 */ /* 0x000fe2000c101506 */
[----:B------:R-:W-:-:S02]  /*9d20*/  LEA.HI.X.SX32 R243, R26, R199, 0x1, P4 ;  /* 0x000000c71af37211 */ /* 0x000fc400020f0eff */
[-C--:B------:R-:W-:Y:S01]  /*9d30*/  LEA R184, P6, R144, R23.reuse, 0x1 ;  /* 0x0000001790b87211 */ /* 0x080fe200078c08ff */
[----:B------:R-:W-:Y:S01]  /*9d40*/  STG.E.U16 desc[UR6][R138.64], R69 ;  /* 0x000000458a007986 */ /* 0x000fe2000c101506 */
[----:B------:R-:W-:Y:S02]  /*9d50*/  LEA R26, P4, R38, R23, 0x1 ;  /* 0x00000017261a7211 */ /* 0x000fe400078808ff */
[----:B------:R-:W-:Y:S01]  /*9d60*/  LEA.HI.X.SX32 R107, R104, R199, 0x1, P5 ;  /* 0x000000c7686b7211 */ /* 0x000fe200028f0eff */
[----:B------:R4:W-:Y:S01]  /*9d70*/  STG.E.U16 desc[UR6][R146.64], R9 ;  /* 0x0000000992007986 */ /* 0x0009e2000c101506 */
[----:B------:R-:W-:Y:S02]  /*9d80*/  LEA R104, P5, R42, R23, 0x1 ;  /* 0x000000172a687211 */ /* 0x000fe400078a08ff */
[----:B------:R-:W-:Y:S01]  /*9d90*/  PRMT R81, R124, 0x7632, R81 ;  /* 0x000076327c517816 */ /* 0x000fe20000000051 */
[----:B------:R3:W-:Y:S01]  /*9da0*/  STG.E.U16 desc[UR6][R152.64], R10 ;  /* 0x0000000a98007986 */ /* 0x0007e2000c101506 */
[----:B------:R-:W-:-:S02]  /*9db0*/  LEA.HI.X.SX32 R185, R144, R199, 0x1, P6 ;  /* 0x000000c790b97211 */ /* 0x000fc400030f0eff */
[----:B------:R-:W-:Y:S01]  /*9dc0*/  LEA.HI.X.SX32 R27, R38, R199, 0x1, P4 ;  /* 0x000000c7261b7211 */ /* 0x000fe200020f0eff */
[----:B------:R-:W-:Y:S01]  /*9dd0*/  STG.E.U16 desc[UR6][R154.64], R124 ;  /* 0x0000007c9a007986 */ /* 0x000fe2000c101506 */
[----:B------:R-:W-:Y:S02]  /*9de0*/  PRMT R82, R125, 0x7632, R82 ;  /* 0x000076327d527816 */ /* 0x000fe40000000052 */
[-C--:B------:R-:W-:Y:S01]  /*9df0*/  LEA R144, P6, R46, R23.reuse, 0x1 ;  /* 0x000000172e907211 */ /* 0x080fe200078c08ff */
[----:B------:R-:W-:Y:S01]  /*9e00*/  STG.E.U16 desc[UR6][R156.64], R125 ;  /* 0x0000007d9c007986 */ /* 0x000fe2000c101506 */
[----:B------:R-:W-:Y:S02]  /*9e10*/  LEA R38, P4, R54, R23, 0x1 ;  /* 0x0000001736267211 */ /* 0x000fe400078808ff */
[----:B------:R-:W-:Y:S01]  /*9e20*/  PRMT R83, R126, 0x7632, R83 ;  /* 0x000076327e537816 */ /* 0x000fe20000000053 */
[----:B------:R-:W-:Y:S01]  /*9e30*/  STG.E.U16 desc[UR6][R158.64], R126 ;  /* 0x0000007e9e007986 */ /* 0x000fe2000c101506 */
[----:B------:R-:W-:-:S02]  /*9e40*/  LEA.HI.X.SX32 R105, R42, R199, 0x1, P5 ;  /* 0x000000c72a697211 */ /* 0x000fc400028f0eff */
[----:B-1----:R-:W-:Y:S01]  /*9e50*/  PRMT R84, R127, 0x7632, R84 ;  /* 0x000076327f547816 */ /* 0x002fe20000000054 */
[----:B------:R-:W-:Y:S01]  /*9e60*/  STG.E.U16 desc[UR6][R160.64], R127 ;  /* 0x0000007fa0007986 */ /* 0x000fe2000c101506 */
[----:B------:R-:W-:Y:S02]  /*9e70*/  LEA R42, P5, R58, R23, 0x1 ;  /* 0x000000173a2a7211 */ /* 0x000fe400078a08ff */
[-C--:B------:R-:W-:Y:S01]  /*9e80*/  LEA.HI.X.SX32 R145, R46, R199.reuse, 0x1, P6 ;  /* 0x000000c72e917211 */ /* 0x080fe200030f0eff */
[----:B------:R-:W-:Y:S01]  /*9e90*/  STG.E.U16 desc[UR6][R162.64], R81 ;  /* 0x00000051a2007986 */ /* 0x000fe2000c101506 */
[----:B------:R-:W-:Y:S02]  /*9ea0*/  LEA.HI.X.SX32 R39, R54, R199, 0x1, P4 ;  /* 0x000000c736277211 */ /* 0x000fe400020f0eff */
[-C--:B------:R-:W-:Y:S01]  /*9eb0*/  LEA R46, P6, R62, R23.reuse, 0x1 ;  /* 0x000000173e2e7211 */ /* 0x080fe200078c08ff */
[----:B------:R-:W-:Y:S01]  /*9ec0*/  STG.E.U16 desc[UR6][R164.64], R82 ;  /* 0x00000052a4007986 */ /* 0x000fe2000c101506 */
[----:B------:R-:W-:-:S02]  /*9ed0*/  LEA R246, P2, R92, R23, 0x1 ;  /* 0x000000175cf67211 */ /* 0x000fc400078408ff */
[----:B------:R-:W-:Y:S01]  /*9ee0*/  LEA R54, P4, R74, R23, 0x1 ;  /* 0x000000174a367211 */ /* 0x000fe200078808ff */
[----:B------:R-:W-:Y:S01]  /*9ef0*/  STG.E.U16 desc[UR6][R166.64], R83 ;  /* 0x00000053a6007986 */ /* 0x000fe2000c101506 */
[----:B------:R-:W-:Y:S02]  /*9f00*/  LEA.HI.X.SX32 R43, R58, R199, 0x1, P5 ;  /* 0x000000c73a2b7211 */ /* 0x000fe400028f0eff */
[----:B--2---:R-:W-:Y:S01]  /*9f10*/  PRMT R89, R120, 0x7632, R89 ;  /* 0x0000763278597816 */ /* 0x004fe20000000059 */
[----:B------:R-:W-:Y:S01]  /*9f20*/  STG.E.U16 desc[UR6][R168.64], R84 ;  /* 0x00000054a8007986 */ /* 0x000fe2000c101506 */
[----:B------:R-:W-:Y:S02]  /*9f30*/  LEA R58, P5, R76, R23, 0x1 ;  /* 0x000000174c3a7211 */ /* 0x000fe400078a08ff */
[----:B0-----:R-:W-:Y:S01]  /*9f40*/  PRMT R90, R121, 0x7632, R90 ;  /* 0x00007632795a7816 */ /* 0x001fe2000000005a */
[----:B------:R-:W-:Y:S01]  /*9f50*/  STG.E.U16 desc[UR6][R170.64], R120 ;  /* 0x00000078aa007986 */ /* 0x000fe2000c101506 */
[----:B------:R-:W-:-:S02]  /*9f60*/  PRMT R91, R122, 0x7632, R91 ;  /* 0x000076327a5b7816 */ /* 0x000fc4000000005b */
[-C--:B------:R-:W-:Y:S01]  /*9f70*/  LEA.HI.X.SX32 R47, R62, R199.reuse, 0x1, P6 ;  /* 0x000000c73e2f7211 */ /* 0x080fe200030f0eff */
[----:B------:R-:W-:Y:S01]  /*9f80*/  STG.E.U16 desc[UR6][R172.64], R121 ;  /* 0x00000079ac007986 */ /* 0x000fe2000c101506 */
[-C--:B------:R-:W-:Y:S02]  /*9f90*/  LEA.HI.X.SX32 R247, R92, R199.reuse, 0x1, P2 ;  /* 0x000000c75cf77211 */ /* 0x080fe400010f0eff */
[----:B------:R-:W-:Y:S01]  /*9fa0*/  LEA.HI.X.SX32 R55, R74, R199, 0x1, P4 ;  /* 0x000000c74a377211 */ /* 0x000fe200020f0eff */
[----:B------:R-:W-:Y:S01]  /*9fb0*/  STG.E.U16 desc[UR6][R174.64], R122 ;  /* 0x0000007aae007986 */ /* 0x000fe2000c101506 */
[----:B-----5:R-:W-:Y:S02]  /*9fc0*/  PRMT R94, R123, 0x7632, R94 ;  /* 0x000076327b5e7816 */ /* 0x020fe4000000005e */
[-C--:B------:R-:W-:Y:S01]  /*9fd0*/  LEA R62, P6, R24, R23.reuse, 0x1 ;  /* 0x00000017183e7211 */ /* 0x080fe200078c08ff */
[----:B------:R-:W-:Y:S01]  /*9fe0*/  STG.E.U16 desc[UR6][R176.64], R123 ;  /* 0x0000007bb0007986 */ /* 0x000fe2000c101506 */
[----:B------:R-:W-:-:S02]  /*9ff0*/  LEA R92, P2, R16, R23, 0x1 ;  /* 0x00000017105c7211 */ /* 0x000fc400078408ff */
[----:B------:R-:W-:Y:S01]  /*a000*/  LEA R74, P4, R78, R23, 0x1 ;  /* 0x000000174e4a7211 */ /* 0x000fe200078808ff */
[----:B------:R-:W-:Y:S01]  /*a010*/  STG.E.U16 desc[UR6][R178.64], R89 ;  /* 0x00000059b2007986 */ /* 0x000fe2000c101506 */
[----:B------:R-:W-:Y:S02]  /*a020*/  LEA.HI.X.SX32 R59, R76, R199, 0x1, P5 ;  /* 0x000000c74c3b7211 */ /* 0x000fe400028f0eff */
[----:B------:R-:W-:Y:S01]  /*a030*/  LEA R76, P5, R64, R23, 0x1 ;  /* 0x00000017404c7211 */ /* 0x000fe200078a08ff */
[----:B------:R-:W-:Y:S01]  /*a040*/  STG.E.U16 desc[UR6][R180.64], R90 ;  /* 0x0000005ab4007986 */ /* 0x000fe2000c101506 */
[-C--:B------:R-:W-:Y:S02]  /*a050*/  LEA.HI.X.SX32 R63, R24, R199.reuse, 0x1, P6 ;  /* 0x000000c7183f7211 */ /* 0x080fe400030f0eff */
[-C--:B------:R-:W-:Y:S01]  /*a060*/  LEA.HI.X.SX32 R93, R16, R199.reuse, 0x1, P2 ;  /* 0x000000c7105d7211 */ /* 0x080fe200010f0eff */
[----:B------:R-:W-:Y:S01]  /*a070*/  STG.E.U16 desc[UR6][R182.64], R91 ;  /* 0x0000005bb6007986 */ /* 0x000fe2000c101506 */
[----:B------:R-:W-:-:S02]  /*a080*/  LEA.HI.X.SX32 R75, R78, R199, 0x1, P4 ;  /* 0x000000c74e4b7211 */ /* 0x000fc400020f0eff */
[----:B------:R-:W-:Y:S01]  /*a090*/  PRMT R5, R116, 0x7632, R5 ;  /* 0x0000763274057816 */ /* 0x000fe20000000005 */
[----:B------:R-:W-:Y:S01]  /*a0a0*/  STG.E.U16 desc[UR6][R188.64], R94 ;  /* 0x0000005ebc007986 */ /* 0x000fe2000c101506 */
[-C--:B------:R-:W-:Y:S02]  /*a0b0*/  LEA R24, P6, R20, R23.reuse, 0x1 ;  /* 0x0000001714187211 */ /* 0x080fe400078c08ff */
[-C--:B------:R-:W-:Y:S01]  /*a0c0*/  LEA R248, P2, R60, R23.reuse, 0x1 ;  /* 0x000000173cf87211 */ /* 0x080fe200078408ff */
[----:B------:R0:W-:Y:S01]  /*a0d0*/  STG.E.U16 desc[UR6][R210.64], R116 ;  /* 0x00000074d2007986 */ /* 0x0001e2000c101506 */
[----:B------:R-:W-:Y:S02]  /*a0e0*/  LEA R78, P4, R52, R23, 0x1 ;  /* 0x00000017344e7211 */ /* 0x000fe400078808ff */
[----:B------:R-:W-:Y:S01]  /*a0f0*/  PRMT R6, R117, 0x7632, R6 ;  /* 0x0000763275067816 */ /* 0x000fe20000000006 */
[----:B------:R1:W-:Y:S01]  /*a100*/  STG.E.U16 desc[UR6][R214.64], R117 ;  /* 0x00000075d6007986 */ /* 0x0003e2000c101506 */
[----:B------:R-:W-:-:S02]  /*a110*/  LEA.HI.X.SX32 R77, R64, R199, 0x1, P5 ;  /* 0x000000c7404d7211 */ /* 0x000fc400028f0eff */
[----:B------:R-:W-:Y:S01]  /*a120*/  PRMT R8, R118, 0x7632, R8 ;  /* 0x0000763276087816 */ /* 0x000fe20000000008 */
[----:B------:R2:W-:Y:S01]  /*a130*/  STG.E.U16 desc[UR6][R216.64], R118 ;  /* 0x00000076d8007986 */ /* 0x0005e2000c101506 */
[----:B------:R-:W-:Y:S02]  /*a140*/  LEA R22, P5, R18, R23, 0x1 ;  /* 0x0000001712167211 */ /* 0x000fe400078a08ff */
[----:B----4-:R-:W-:Y:S01]  /*a150*/  PRMT R9, R119, 0x7632, R9 ;  /* 0x0000763277097816 */ /* 0x010fe20000000009 */
[----:B------:R4:W-:Y:S01]  /*a160*/  STG.E.U16 desc[UR6][R218.64], R119 ;  /* 0x00000077da007986 */ /* 0x0009e2000c101506 */
[-C--:B------:R-:W-:Y:S02]  /*a170*/  LEA.HI.X.SX32 R25, R20, R199.reuse, 0x1, P6 ;  /* 0x000000c714197211 */ /* 0x080fe400030f0eff */
[-C--:B------:R-:W-:Y:S01]  /*a180*/  LEA.HI.X.SX32 R249, R60, R199.reuse, 0x1, P2 ;  /* 0x000000c73cf97211 */ /* 0x080fe200010f0eff */
[----:B------:R5:W-:Y:S01]  /*a190*/  STG.E.U16 desc[UR6][R224.64], R5 ;  /* 0x00000005e0007986 */ /* 0x000be2000c101506 */
[----:B------:R-:W-:-:S02]  /*a1a0*/  LEA.HI.X.SX32 R79, R52, R199, 0x1, P4 ;  /* 0x000000c7344f7211 */ /* 0x000fc400020f0eff */
[-C--:B------:R-:W-:Y:S01]  /*a1b0*/  LEA R64, P6, R30, R23.reuse, 0x1 ;  /* 0x000000171e407211 */ /* 0x080fe200078c08ff */
[----:B------:R5:W-:Y:S01]  /*a1c0*/  STG.E.U16 desc[UR6][R226.64], R6 ;  /* 0x00000006e2007986 */ /* 0x000be2000c101506 */
[-C--:B------:R-:W-:Y:S02]  /*a1d0*/  LEA R60, P2, R66, R23.reuse, 0x1 ;  /* 0x00000017423c7211 */ /* 0x080fe400078408ff */
[----:B------:R-:W-:Y:S01]  /*a1e0*/  LEA R20, P4, R21, R23, 0x1 ;  /* 0x0000001715147211 */ /* 0x000fe200078808ff */
[----:B------:R5:W-:Y:S01]  /*a1f0*/  STG.E.U16 desc[UR6][R222.64], R8 ;  /* 0x00000008de007986 */ /* 0x000be2000c101506 */
[----:B------:R-:W-:Y:S02]  /*a200*/  LEA.HI.X.SX32 R23, R18, R199, 0x1, P5 ;  /* 0x000000c712177211 */ /* 0x000fe400028f0eff */
[----:B---3--:R-:W-:Y:S01]  /*a210*/  PRMT R10, R112, 0x7632, R10 ;  /* 0x00007632700a7816 */ /* 0x008fe2000000000a */
[----:B------:R3:W-:Y:S01]  /*a220*/  STG.E.U16 desc[UR6][R220.64], R9 ;  /* 0x00000009dc007986 */ /* 0x0007e2000c101506 */
[----:B------:R-:W-:-:S02]  /*a230*/  PRMT R12, R113, 0x7632, R12 ;  /* 0x00007632710c7816 */ /* 0x000fc4000000000c */
[----:B------:R-:W-:Y:S01]  /*a240*/  PRMT R95, R114, 0x7632, R95 ;  /* 0x00007632725f7816 */ /* 0x000fe2000000005f */
[----:B------:R-:W3:Y:S01]  /*a250*/  LDS.128 R16, [R15] ;  /* 0x000000000f107984 */ /* 0x000ee20000000c00 */
[----:B------:R-:W-:Y:S02]  /*a260*/  PRMT R14, R115, 0x7632, R14 ;  /* 0x00007632730e7816 */ /* 0x000fe4000000000e */
[----:B0-----:R-:W-:Y:S01]  /*a270*/  PRMT R116, R108, 0x7632, R116 ;  /* 0x000076326c747816 */ /* 0x001fe20000000074 */
[----:B------:R-:W-:Y:S01]  /*a280*/  STG.E.U16 desc[UR6][R228.64], R112 ;  /* 0x00000070e4007986 */ /* 0x000fe2000c101506 */
[----:B-1----:R-:W-:Y:S02]  /*a290*/  PRMT R117, R109, 0x7632, R117 ;  /* 0x000076326d757816 */ /* 0x002fe40000000075 */
[----:B--2---:R-:W-:Y:S01]  /*a2a0*/  PRMT R118, R110, 0x7632, R118 ;  /* 0x000076326e767816 */ /* 0x004fe20000000076 */
[----:B------:R-:W-:Y:S01]  /*a2b0*/  STG.E.U16 desc[UR6][R212.64], R113 ;  /* 0x00000071d4007986 */ /* 0x000fe2000c101506 */
[----:B----4-:R-:W-:-:S02]  /*a2c0*/  PRMT R119, R111, 0x7632, R119 ;  /* 0x000076326f777816 */ /* 0x010fc40000000077 */
[----:B-----5:R-:W-:Y:S01]  /*a2d0*/  PRMT R5, R100, 0x7632, R5 ;  /* 0x0000763264057816 */ /* 0x020fe20000000005 */
[----:B------:R-:W-:Y:S01]  /*a2e0*/  STG.E.U16 desc[UR6][R206.64], R114 ;  /* 0x00000072ce007986 */ /* 0x000fe2000c101506 */
[----:B------:R-:W-:Y:S02]  /*a2f0*/  PRMT R122, R101, 0x7632, R122 ;  /* 0x00007632657a7816 */ /* 0x000fe4000000007a */
[----:B------:R-:W-:Y:S01]  /*a300*/  PRMT R6, R102, 0x7632, R6 ;  /* 0x0000763266067816 */ /* 0x000fe20000000006 */
[----:B------:R-:W-:Y:S01]  /*a310*/  STG.E.U16 desc[UR6][R192.64], R115 ;  /* 0x00000073c0007986 */ /* 0x000fe2000c101506 */
[----:B------:R-:W-:Y:S02]  /*a320*/  PRMT R52, R103, 0x7632, R52 ;  /* 0x0000763267347816 */ /* 0x000fe40000000034 */
[----:B------:R-:W-:Y:S01]  /*a330*/  PRMT R8, R140, 0x7632, R8 ;  /* 0x000076328c087816 */ /* 0x000fe20000000008 */
[----:B------:R-:W-:Y:S01]  /*a340*/  STG.E.U16 desc[UR6][R194.64], R10 ;  /* 0x0000000ac2007986 */ /* 0x000fe2000c101506 */
[----:B---3--:R-:W-:-:S02]  /*a350*/  PRMT R9, R141, 0x7632, R9 ;  /* 0x000076328d097816 */ /* 0x008fc40000000009 */
[----:B------:R-:W-:Y:S01]  /*a360*/  PRMT R123, R142, 0x7632, R123 ;  /* 0x000076328e7b7816 */ /* 0x000fe2000000007b */
[----:B------:R0:W-:Y:S01]  /*a370*/  STG.E.U16 desc[UR6][R204.64], R12 ;  /* 0x0000000ccc007986 */ /* 0x0001e2000c101506 */
[----:B------:R-:W-:Y:S02]  /*a380*/  PRMT R37, R149, 0x7632, R37 ;  /* 0x0000763295257816 */ /* 0x000fe40000000025 */
[-C--:B------:R-:W-:Y:S01]  /*a390*/  LEA.HI.X.SX32 R65, R30, R199.reuse, 0x1, P6 ;  /* 0x000000c71e417211 */ /* 0x080fe200030f0eff */
[----:B------:R-:W-:Y:S01]  /*a3a0*/  STG.E.U16 desc[UR6][R190.64], R95 ;  /* 0x0000005fbe007986 */ /* 0x000fe2000c101506 */
[-C--:B------:R-:W-:Y:S02]  /*a3b0*/  LEA.HI.X.SX32 R61, R66, R199.reuse, 0x1, P2 ;  /* 0x000000c7423d7211 */ /* 0x080fe400010f0eff */
[----:B------:R-:W-:Y:S01]  /*a3c0*/  LEA.HI.X.SX32 R21, R21, R199, 0x1, P4 ;  /* 0x000000c715157211 */ /* 0x000fe200020f0eff */
[----:B------:R-:W-:Y:S01]  /*a3d0*/  STG.E.U16 desc[UR6][R230.64], R14 ;  /* 0x0000000ee6007986 */ /* 0x000fe2000c101506 */
[C---:B------:R-:W-:Y:S01]  /*a3e0*/  LOP3.LUT P2, RZ, R2.reuse, 0x80, RZ, 0xc0, !PT ;  /* 0x0000008002ff7812 */ /* 0x040fe2000784c0ff */
[----:B------:R-:W-:-:S02]  /*a3f0*/  IMAD.SHL.U32 R2, R2, 0x2, RZ ;  /* 0x0000000202027824 */ /* 0x000fc400078e00ff */
[----:B------:R-:W-:Y:S01]  /*a400*/  STG.E.U16 desc[UR6][R196.64], R108 ;  /* 0x0000006cc4007986 */ /* 0x000fe2000c101506 */
[----:B0-----:R-:W-:-:S03]  /*a410*/  PRMT R12, R151, 0x7632, R12 ;  /* 0x00007632970c7816 */ /* 0x001fc6000000000c */
[----:B------:R-:W-:Y:S01]  /*a420*/  STG.E.U16 desc[UR6][R200.64], R109 ;  /* 0x0000006dc8007986 */ /* 0x000fe2000c101506 */
[----:B------:R-:W-:Y:S02]  /*a430*/  PRMT R32, R16, 0x7632, R32 ;  /* 0x0000763210207816 */ /* 0x000fe40000000020 */
[----:B------:R-:W-:Y:S01]  /*a440*/  PRMT R30, R17, 0x7632, R30 ;  /* 0x00007632111e7816 */ /* 0x000fe2000000001e */
[----:B------:R-:W-:Y:S01]  /*a450*/  STG.E.U16 desc[UR6][R202.64], R110 ;  /* 0x0000006eca007986 */ /* 0x000fe2000c101506 */
[----:B------:R-:W-:Y:S02]  /*a460*/  PRMT R10, R18, 0x7632, R10 ;  /* 0x00007632120a7816 */ /* 0x000fe4000000000a */
[----:B------:R-:W-:Y:S01]  /*a470*/  PRMT R28, R19, 0x7632, R28 ;  /* 0x00007632131c7816 */ /* 0x000fe2000000001c */
[----:B------:R-:W-:Y:S04]  /*a480*/  STG.E.U16 desc[UR6][R208.64], R111 ;  /* 0x0000006fd0007986 */ /* 0x000fe8000c101506 */
        /* <DEDUP_REMOVED lines=8> */
[----:B------:R0:W-:Y:S04]  /*a510*/  STG.E.U16 desc[UR6][R186.64], R5 ;  /* 0x00000005ba007986 */ /* 0x0001e8000c101506 */
[----:B------:R-:W-:Y:S04]  /*a520*/  STG.E.U16 desc[UR6][R244.64], R122 ;  /* 0x0000007af4007986 */ /* 0x000fe8000c101506 */
[----:B------:R1:W-:Y:S04]  /*a530*/  STG.E.U16 desc[UR6][R26.64], R6 ;  /* 0x000000061a007986 */ /* 0x0003e8000c101506 */
[----:B------:R-:W-:Y:S01]  /*a540*/  STG.E.U16 desc[UR6][R104.64], R52 ;  /* 0x0000003468007986 */ /* 0x000fe2000c101506 */
[----:B0-----:R-:W-:-:S03]  /*a550*/  PRMT R5, R143, 0x7632, R5 ;  /* 0x000076328f057816 */ /* 0x001fc60000000005 */
[----:B------:R-:W-:Y:S04]  /*a560*/  STG.E.U16 desc[UR6][R144.64], R140 ;  /* 0x0000008c90007986 */ /* 0x000fe8000c101506 */
[----:B------:R-:W-:Y:S01]  /*a570*/  STG.E.U16 desc[UR6][R96.64], R141 ;  /* 0x0000008d60007986 */ /* 0x000fe2000c101506 */
[----:B-1----:R-:W-:-:S03]  /*a580*/  PRMT R6, R150, 0x7632, R6 ;  /* 0x0000763296067816 */ /* 0x002fc60000000006 */
[----:B------:R0:W-:Y:S04]  /*a590*/  STG.E.U16 desc[UR6][R34.64], R142 ;  /* 0x0000008e22007986 */ /* 0x0001e8000c101506 */
[----:B------:R-:W-:Y:S04]  /*a5a0*/  STG.E.U16 desc[UR6][R38.64], R143 ;  /* 0x0000008f26007986 */ /* 0x000fe8000c101506 */
[----:B------:R-:W-:Y:S04]  /*a5b0*/  STG.E.U16 desc[UR6][R42.64], R8 ;  /* 0x000000082a007986 */ /* 0x000fe8000c101506 */
[----:B------:R1:W-:Y:S01]  /*a5c0*/  STG.E.U16 desc[UR6][R46.64], R9 ;  /* 0x000000092e007986 */ /* 0x0003e2000c101506 */
[----:B0-----:R-:W-:-:S03]  /*a5d0*/  PRMT R35, R148, 0x7632, R35 ;  /* 0x0000763294237816 */ /* 0x001fc60000000023 */
[----:B------:R-:W-:Y:S04]  /*a5e0*/  STG.E.U16 desc[UR6][R246.64], R123 ;  /* 0x0000007bf6007986 */ /* 0x000fe8000c101506 */
[----:B------:R-:W-:Y:S04]  /*a5f0*/  STG.E.U16 desc[UR6][R50.64], R5 ;  /* 0x0000000532007986 */ /* 0x000fe8000c101506 */
[----:B------:R-:W-:Y:S01]  /*a600*/  STG.E.U16 desc[UR6][R54.64], R148 ;  /* 0x0000009436007986 */ /* 0x000fe2000c101506 */
[----:B-1----:R-:W0:Y:S03]  /*a610*/  LDC.64 R8, c[0x0][0x230] ;  /* 0x00008c00ff087b82 */ /* 0x002e260000000a00 */
[----:B------:R-:W-:Y:S04]  /*a620*/  STG.E.U16 desc[UR6][R58.64], R149 ;  /* 0x000000953a007986 */ /* 0x000fe8000c101506 */
[----:B------:R-:W-:Y:S04]  /*a630*/  STG.E.U16 desc[UR6][R62.64], R150 ;  /* 0x000000963e007986 */ /* 0x000fe8000c101506 */
[----:B------:R-:W-:Y:S04]  /*a640*/  STG.E.U16 desc[UR6][R92.64], R151 ;  /* 0x000000975c007986 */ /* 0x000fe8000c101506 */
[----:B------:R-:W-:Y:S04]  /*a650*/  STG.E.U16 desc[UR6][R70.64], R35 ;  /* 0x0000002346007986 */ /* 0x000fe8000c101506 */
[----:B------:R-:W-:Y:S04]  /*a660*/  STG.E.U16 desc[UR6][R74.64], R37 ;  /* 0x000000254a007986 */ /* 0x000fe8000c101506 */
[----:B------:R1:W-:Y:S04]  /*a670*/  STG.E.U16 desc[UR6][R76.64], R6 ;  /* 0x000000064c007986 */ /* 0x0003e8000c101506 */
[----:B------:R2:W-:Y:S04]  /*a680*/  STG.E.U16 desc[UR6][R24.64], R12 ;  /* 0x0000000c18007986 */ /* 0x0005e8000c101506 */
[----:B------:R2:W-:Y:S04]  /*a690*/  STG.E.U16 desc[UR6][R248.64], R16 ;  /* 0x00000010f8007986 */ /* 0x0005e8000c101506 */
[----:B------:R2:W-:Y:S01]  /*a6a0*/  STG.E.U16 desc[UR6][R72.64], R17 ;  /* 0x0000001148007986 */ /* 0x0005e2000c101506 */
[----:B-1----:R-:W-:-:S03]  /*a6b0*/  FSEL R6, R13, -INF , P1 ;  /* 0xff8000000d067808 */ /* 0x002fc60000800000 */
[----:B------:R2:W-:Y:S02]  /*a6c0*/  STG.E.U16 desc[UR6][R78.64], R18 ;  /* 0x000000124e007986 */ /* 0x0005e4000c101506 */
[----:B------:R-:W-:Y:S01]  /*a6d0*/  FFMA R5, R6, 0.69314718246459960938, R3 ;  /* 0x3f31721806057823 */ /* 0x000fe20000000003 */
[----:B------:R-:W-:Y:S01]  /*a6e0*/  LOP3.LUT R6, R2, 0x1f8, RZ, 0xc0, !PT ;  /* 0x000001f802067812 */ /* 0x000fe200078ec0ff */
[----:B------:R2:W-:Y:S01]  /*a6f0*/  STG.E.U16 desc[UR6][R22.64], R19 ;  /* 0x0000001316007986 */ /* 0x0005e2000c101506 */
[C---:B------:R-:W-:Y:S02]  /*a700*/  IMAD.SHL.U32 R3, R0.reuse, 0x4, RZ ;  /* 0x0000000400037824 */ /* 0x040fe400078e00ff */
[----:B------:R-:W-:Y:S01]  /*a710*/  IMAD.HI R0, R0, 0x4, RZ ;  /* 0x0000000400007827 */ /* 0x000fe200078e02ff */
[----:B------:R2:W-:Y:S02]  /*a720*/  STG.E.U16 desc[UR6][R64.64], R32 ;  /* 0x0000002040007986 */ /* 0x0005e4000c101506 */
[----:B0-----:R-:W-:-:S02]  /*a730*/  IADD3 R2, P0, P1, R3, UR5, R8 ;  /* 0x0000000503027c10 */ /* 0x001fc4000f91e008 */
[----:B------:R2:W-:Y:S02]  /*a740*/  STG.E.U16 desc[UR6][R60.64], R30 ;  /* 0x0000001e3c007986 */ /* 0x0005e4000c101506 */
[----:B------:R-:W-:Y:S02]  /*a750*/  IADD3.X R3, R0, UR9, R9, P0, P1 ;  /* 0x0000000900037c10 */ /* 0x000fe400087e2409 */
[----:B------:R2:W-:Y:S04]  /*a760*/  STG.E.U16 desc[UR6][R20.64], R10 ;  /* 0x0000000a14007986 */ /* 0x0005e8000c101506 */
[----:B------:R2:W-:Y:S01]  /*a770*/  STG.E.U16 desc[UR6][R56.64], R28 ;  /* 0x0000001c38007986 */ /* 0x0005e2000c101506 */
[----:B------:R-:W-:Y:S06]  /*a780*/  BAR.SYNC.DEFER_BLOCKING 0x0 ;  /* 0x0000000000007b1d */ /* 0x000fec0000010000 */
[----:B------:R2:W-:Y:S02]  /*a790*/  STS.64 [R6+UR4], R4 ;  /* 0x0000000406007988 */ /* 0x0005e40008000a04 */
[----:B------:R-:W-:Y:S06]  /*a7a0*/  BAR.SYNC.DEFER_BLOCKING 0x0 ;  /* 0x0000000000007b1d */ /* 0x000fec0000010000 */
[----:B------:R-:W-:Y:S05]  /*a7b0*/  @P2 EXIT ;  /* 0x000000000000294d */ /* 0x000fea0003800000 */
[----:B------:R-:W0:Y:S04]  /*a7c0*/  LDS R7, [R7] ;  /* 0x0000000007077984 */ /* 0x000e280000000800 */
[----:B0-----:R-:W-:Y:S01]  /*a7d0*/  STG.E desc[UR6][R2.64], R7 ;  /* 0x0000000702007986 */ /* 0x001fe2000c101906 */
[----:B------:R-:W-:Y:S05]  /*a7e0*/  EXIT ;  /* 0x000000000000794d */ /* 0x000fea0003800000 */
.L_x_2:
[----:B------:R-:W-:-:S00]  /*a7f0*/  BRA `(.L_x_2) ;  /* 0xfffffffc00fc7947 */ /* 0x000fc0000383ffff */
[----:B------:R-:W-:-:S00]  /*a800*/  NOP ;  /* 0x0000000000007918 */ /* 0x000fc00000000000 */
[----:B------:R-:W-:-:S00]  /*a810*/  NOP ;  /* 0x0000000000007918 */ /* 0x000fc00000000000 */
[----:B------:R-:W-:-:S00]  /*a820*/  NOP ;  /* 0x0000000000007918 */ /* 0x000fc00000000000 */
[----:B------:R-:W-:-:S00]  /*a830*/  NOP ;  /* 0x0000000000007918 */ /* 0x000fc00000000000 */
[----:B------:R-:W-:-:S00]  /*a840*/  NOP ;  /* 0x0000000000007918 */ /* 0x000fc00000000000 */
[----:B------:R-:W-:-:S00]  /*a850*/  NOP ;  /* 0x0000000000007918 */ /* 0x000fc00000000000 */
[----:B------:R-:W-:-:S00]  /*a860*/  NOP ;  /* 0x0000000000007918 */ /* 0x000fc00000000000 */
[----:B------:R-:W-:-:S00]  /*a870*/  NOP ;  /* 0x0000000000007918 */ /* 0x000fc00000000000 */
.L_x_3:


//--------------------- .nv.global.init           --------------------------
	.section	.nv.global.init,"aw",@progbits
.nv.global.init:
	.type		_$_str,@object
	.size		_$_str,(.L_0 - _$_str)
_$_str:
        /*0000*/ 	.byte	0x5f, 0x5f, 0x43, 0x55, 0x44, 0x41, 0x5f, 0x46, 0x54, 0x5a, 0x00
.L_0:


//--------------------- .nv.shared.attn_fwd       --------------------------
	.section	.nv.shared.attn_fwd,"aw",@nobits
	.sectionflags	@""
	.align	16
	.zero		1024


//--------------------- .nv.shared.reserved.0     --------------------------
	.section	.nv.shared.reserved.0,"aw",@nobits
	.weak		__nv_reservedSMEM_offset_0_alias
	.size		__nv_reservedSMEM_offset_0_alias, 0, 0
	.other		__nv_reservedSMEM_offset_0_alias,@"STO_CUDA_RESERVED_SHARED STV_DEFAULT"
__nv_reservedSMEM_offset_0_alias:
	.zero		0


//--------------------- .nv.constant0.attn_fwd    --------------------------
	.section	.nv.constant0.attn_fwd,"a",@progbits
	.sectionflags	@""
	.align	4
.nv.constant0.attn_fwd:
	.zero		664


//--------------------- SYMBOLS --------------------------

	.type		.nv.reservedSmem.offset0,@object
	.size		.nv.reservedSmem.offset0,0x4
